	.headerflags	@"EF_CUDA_TEXMODE_UNIFIED EF_CUDA_64BIT_ADDRESS EF_CUDA_SM80 EF_CUDA_VIRTUAL_SM(EF_CUDA_SM80)"
	.elftype	@"ET_EXEC"


//--------------------- .nv.info                  --------------------------
	.section	.nv.info,"",@"SHT_CUDA_INFO"
	.align	4


	//----- nvinfo : EIATTR_REGCOUNT
	.align		4
        /*0000*/ 	.byte	0x04, 0x2f
        /*0002*/ 	.short	(.L_1 - .L_0)
	.align		4
.L_0:
        /*0004*/ 	.word	index@(candidate1)
        /*0008*/ 	.word	0x00000050


	//----- nvinfo : EIATTR_MAX_STACK_SIZE
	.align		4
.L_1:
        /*000c*/ 	.byte	0x04, 0x23
        /*000e*/ 	.short	(.L_3 - .L_2)
	.align		4
.L_2:
        /*0010*/ 	.word	index@(candidate1)
        /*0014*/ 	.word	0x00000000


	//----- nvinfo : EIATTR_MIN_STACK_SIZE
	.align		4
.L_3:
        /*0018*/ 	.byte	0x04, 0x12
        /*001a*/ 	.short	(.L_5 - .L_4)
	.align		4
.L_4:
        /*001c*/ 	.word	index@(candidate1)
        /*0020*/ 	.word	0x00000000


	//----- nvinfo : EIATTR_FRAME_SIZE
	.align		4
.L_5:
        /*0024*/ 	.byte	0x04, 0x11
        /*0026*/ 	.short	(.L_7 - .L_6)
	.align		4
.L_6:
        /*0028*/ 	.word	index@(candidate1)
        /*002c*/ 	.word	0x00000000
.L_7:


//--------------------- .nv.info.candidate1       --------------------------
	.section	.nv.info.candidate1,"",@"SHT_CUDA_INFO"
	.align	4


	//----- nvinfo : EIATTR_CUDA_API_VERSION
	.align		4
        /*0000*/ 	.byte	0x04, 0x37
        /*0002*/ 	.short	(.L_9 - .L_8)
.L_8:
        /*0004*/ 	.word	0x00000075


	//----- nvinfo : EIATTR_SW2861232_WAR
	.align		4
.L_9:
        /*0008*/ 	.byte	0x01, 0x35
	.zero		2


	//----- nvinfo : EIATTR_PARAM_CBANK
	.align		4
        /*000c*/ 	.byte	0x04, 0x0a
        /*000e*/ 	.short	(.L_11 - .L_10)
	.align		4
.L_10:
        /*0010*/ 	.word	index@(.nv.constant0.candidate1)
        /*0014*/ 	.short	0x0160
        /*0016*/ 	.short	0x0020


	//----- nvinfo : EIATTR_CBANK_PARAM_SIZE
	.align		4
.L_11:
        /*0018*/ 	.byte	0x03, 0x19
        /*001a*/ 	.short	0x0020


	//----- nvinfo : EIATTR_KPARAM_INFO
	.align		4
        /*001c*/ 	.byte	0x04, 0x17
        /*001e*/ 	.short	(.L_13 - .L_12)
.L_12:
        /*0020*/ 	.word	0x00000000
        /*0024*/ 	.short	0x0003
        /*0026*/ 	.short	0x0018
        /*0028*/ 	.byte	0x00, 0xf0, 0x21, 0x00


	//----- nvinfo : EIATTR_KPARAM_INFO
	.align		4
.L_13:
        /*002c*/ 	.byte	0x04, 0x17
        /*002e*/ 	.short	(.L_15 - .L_14)
.L_14:
        /*0030*/ 	.word	0x00000000
        /*0034*/ 	.short	0x0002
        /*0036*/ 	.short	0x0010
        /*0038*/ 	.byte	0x00, 0xf0, 0x21, 0x00


	//----- nvinfo : EIATTR_KPARAM_INFO
	.align		4
.L_15:
        /*003c*/ 	.byte	0x04, 0x17
        /*003e*/ 	.short	(.L_17 - .L_16)
.L_16:
        /*0040*/ 	.word	0x00000000
        /*0044*/ 	.short	0x0001
        /*0046*/ 	.short	0x0008
        /*0048*/ 	.byte	0x00, 0xf0, 0x21, 0x00


	//----- nvinfo : EIATTR_KPARAM_INFO
	.align		4
.L_17:
        /*004c*/ 	.byte	0x04, 0x17
        /*004e*/ 	.short	(.L_19 - .L_18)
.L_18:
        /*0050*/ 	.word	0x00000000
        /*0054*/ 	.short	0x0000
        /*0056*/ 	.short	0x0000
        /*0058*/ 	.byte	0x00, 0xf0, 0x21, 0x00


	//----- nvinfo : EIATTR_MAXREG_COUNT
	.align		4
.L_19:
        /*005c*/ 	.byte	0x03, 0x1b
        /*005e*/ 	.short	0x00a8


	//----- nvinfo : EIATTR_EXIT_INSTR_OFFSETS
	.align		4
        /*0060*/ 	.byte	0x04, 0x1c
        /*0062*/ 	.short	(.L_21 - .L_20)


	//   ....[0]....
.L_20:
        /*0064*/ 	.word	0x00003f10


	//----- nvinfo : EIATTR_MAX_THREADS
	.align		4
.L_21:
        /*0068*/ 	.byte	0x04, 0x05
        /*006a*/ 	.short	(.L_23 - .L_22)
.L_22:
        /*006c*/ 	.word	0x00000138
        /*0070*/ 	.word	0x00000001
        /*0074*/ 	.word	0x00000001
.L_23:


//--------------------- .nv.rel.action            --------------------------
	.section	.nv.rel.action,"",@"SHT_CUDA_RELOCINFO"
	.align	8
	.sectionentsize	8
        /*0000*/ 	.byte	0x4b, 0x00, 0x00, 0x00, 0x00, 0x00, 0x00, 0x00, 0x00, 0x02, 0x02, 0x08, 0x10, 0x0a, 0x2f, 0x22
        /* <DEDUP_REMOVED lines=13> */


//--------------------- .nv.constant0.candidate1  --------------------------
	.section	.nv.constant0.candidate1,"a",@progbits
	.align	4
.nv.constant0.candidate1:
	.zero		384


//--------------------- .text.candidate1          --------------------------
	.section	.text.candidate1,"ax",@progbits
	.sectionflags	@"SHF_BARRIERS=1"
	.sectioninfo	@"SHI_REGISTERS=80"
	.align	128
        .global         candidate1
        .type           candidate1,@function
        .size           candidate1,(.L_x_3 - candidate1)
        .other          candidate1,@"STO_CUDA_ENTRY STV_DEFAULT"
candidate1:
.text.candidate1:
[----:B------:R-:W-:-:S02]  /*0000*/  MOV R1, c[0x0][0x28] ;  /* 0x00000a0000017a02 */ /* 0x000fc40000000f00 */
[----:B------:R-:W0:Y:S01]  /*0010*/  S2R R44, SR_CTAID.X ;  /* 0x00000000002c7919 */ /* 0x000e220000002500 */
[----:B------:R-:W-:Y:S01]  /*0020*/  HFMA2.MMA R2, -RZ, RZ, 0, 0 ;  /* 0x00000000ff027435 */ /* 0x000fe200000001ff */
[----:B------:R-:W-:Y:S01]  /*0030*/  ULDC.64 UR4, c[0x0][0x118] ;  /* 0x0000460000047ab9 */ /* 0x000fe20000000a00 */
[----:B------:R-:W-:Y:S01]  /*0040*/  HFMA2.MMA R43, -RZ, RZ, 0, 0 ;  /* 0x00000000ff2b7435 */ /* 0x000fe200000001ff */
[----:B------:R-:W1:Y:S01]  /*0050*/  S2R R3, SR_TID.X ;  /* 0x0000000000037919 */ /* 0x000e620000002100 */
[----:B0-----:R-:W-:Y:S01]  /*0060*/  IMAD.HI R0, R44, 0x4ec4ec4f, RZ ;  /* 0x4ec4ec4f2c007827 */ /* 0x001fe200078e02ff */
[----:B-1----:R-:W-:-:S03]  /*0070*/  IADD3 R4, R3, 0x138, RZ ;  /* 0x0000013803047810 */ /* 0x002fc60007ffe0ff */
[C---:B------:R-:W-:Y:S01]  /*0080*/  IMAD.HI R6, R3.reuse, 0x4ec4ec4f, RZ ;  /* 0x4ec4ec4f03067827 */ /* 0x040fe200078e02ff */
[----:B------:R-:W-:Y:S02]  /*0090*/  SHF.R.U32.HI R5, RZ, 0x1f, R0 ;  /* 0x0000001fff057819 */ /* 0x000fe40000011600 */
[C---:B------:R-:W-:Y:S01]  /*00a0*/  IADD3 R7, R3.reuse, 0x270, RZ ;  /* 0x0000027003077810 */ /* 0x040fe20007ffe0ff */
[----:B------:R-:W-:Y:S01]  /*00b0*/  IMAD.HI R4, R4, 0x38e38e39, RZ ;  /* 0x38e38e3904047827 */ /* 0x000fe200078e02ff */
[----:B------:R-:W-:Y:S02]  /*00c0*/  LEA.HI.SX32 R5, R0, R5, 0x1e ;  /* 0x0000000500057211 */ /* 0x000fe400078ff2ff */
[----:B------:R-:W-:Y:S01]  /*00d0*/  IADD3 R10, R3, 0x4e0, RZ ;  /* 0x000004e0030a7810 */ /* 0x000fe20007ffe0ff */
[----:B------:R-:W-:Y:S01]  /*00e0*/  IMAD.HI R0, R7, 0x38e38e39, RZ ;  /* 0x38e38e3907007827 */ /* 0x000fe200078e02ff */
[----:B------:R-:W-:Y:S02]  /*00f0*/  SHF.R.U32.HI R7, RZ, 0x1f, R6 ;  /* 0x0000001fff077819 */ /* 0x000fe40000011606 */
[----:B------:R-:W-:Y:S01]  /*0100*/  SHF.R.U32.HI R11, RZ, 0x1f, R4 ;  /* 0x0000001fff0b7819 */ /* 0x000fe20000011604 */
[----:B------:R-:W-:Y:S01]  /*0110*/  IMAD.HI R8, R3, 0x38e38e39, RZ ;  /* 0x38e38e3903087827 */ /* 0x000fe200078e02ff */
[----:B------:R-:W-:-:S02]  /*0120*/  LEA.HI.SX32 R6, R6, R7, 0x1e ;  /* 0x0000000706067211 */ /* 0x000fc400078ff2ff */
[----:B------:R-:W-:Y:S01]  /*0130*/  SHF.R.U32.HI R7, RZ, 0x1f, R0 ;  /* 0x0000001fff077819 */ /* 0x000fe20000011600 */
[----:B------:R-:W-:Y:S01]  /*0140*/  IMAD.HI R10, R10, 0x38e38e39, RZ ;  /* 0x38e38e390a0a7827 */ /* 0x000fe200078e02ff */
[----:B------:R-:W-:Y:S02]  /*0150*/  LEA.HI.SX32 R11, R4, R11, 0x1c ;  /* 0x0000000b040b7211 */ /* 0x000fe400078fe2ff */
[C---:B------:R-:W-:Y:S01]  /*0160*/  IADD3 R4, R3.reuse, 0x618, RZ ;  /* 0x0000061803047810 */ /* 0x040fe20007ffe0ff */
[C---:B------:R-:W-:Y:S01]  /*0170*/  IMAD.HI R2, R3.reuse, -0x2df2df2d, R2 ;  /* 0xd20d20d303027827 */ /* 0x040fe200078e0202 */
[----:B------:R-:W-:Y:S02]  /*0180*/  LEA.HI.SX32 R13, R0, R7, 0x1c ;  /* 0x00000007000d7211 */ /* 0x000fe400078fe2ff */
[----:B------:R-:W-:Y:S01]  /*0190*/  SHF.R.U32.HI R9, RZ, 0x1f, R8 ;  /* 0x0000001fff097819 */ /* 0x000fe20000011608 */
[----:B------:R-:W-:Y:S01]  /*01a0*/  IMAD.HI R4, R4, 0x38e38e39, RZ ;  /* 0x38e38e3904047827 */ /* 0x000fe200078e02ff */
[----:B------:R-:W-:-:S02]  /*01b0*/  IADD3 R0, R3, 0x888, RZ ;  /* 0x0000088803007810 */ /* 0x000fc40007ffe0ff */
[----:B------:R-:W-:Y:S01]  /*01c0*/  IADD3 R12, R3, 0x9c0, RZ ;  /* 0x000009c0030c7810 */ /* 0x000fe20007ffe0ff */
[C---:B------:R-:W-:Y:S01]  /*01d0*/  IMAD R44, R5.reuse, -0xd, R44 ;  /* 0xfffffff3052c7824 */ /* 0x040fe200078e022c */
[----:B------:R-:W-:Y:S01]  /*01e0*/  SHF.R.U32.HI R7, RZ, 0x1f, R10 ;  /* 0x0000001fff077819 */ /* 0x000fe2000001160a */
[----:B------:R-:W-:Y:S01]  /*01f0*/  IMAD R5, R5, 0x14400, RZ ;  /* 0x0001440005057824 */ /* 0x000fe200078e02ff */
[----:B------:R-:W-:Y:S01]  /*0200*/  LEA.HI.SX32 R8, R8, R9, 0x1c ;  /* 0x0000000908087211 */ /* 0x000fe200078fe2ff */
[----:B------:R-:W-:Y:S01]  /*0210*/  IMAD.HI R9, R0, 0x38e38e39, RZ ;  /* 0x38e38e3900097827 */ /* 0x000fe200078e02ff */
[----:B------:R-:W-:Y:S02]  /*0220*/  IADD3 R14, R3, 0xc30, RZ ;  /* 0x00000c30030e7810 */ /* 0x000fe40007ffe0ff */
[----:B------:R-:W-:Y:S01]  /*0230*/  LEA.HI.SX32 R17, R10, R7, 0x1c ;  /* 0x000000070a117211 */ /* 0x000fe200078fe2ff */
[----:B------:R-:W-:Y:S01]  /*0240*/  IMAD.HI R12, R12, 0x38e38e39, RZ ;  /* 0x38e38e390c0c7827 */ /* 0x000fe200078e02ff */
[----:B------:R-:W-:-:S02]  /*0250*/  SHF.R.U32.HI R7, RZ, 0x1f, R4 ;  /* 0x0000001fff077819 */ /* 0x000fc40000011604 */
[----:B------:R-:W-:Y:S01]  /*0260*/  SHF.R.U32.HI R10, RZ, 0x1f, R9 ;  /* 0x0000001fff0a7819 */ /* 0x000fe20000011609 */
[----:B------:R-:W-:Y:S01]  /*0270*/  IMAD.HI R14, R14, 0x38e38e39, RZ ;  /* 0x38e38e390e0e7827 */ /* 0x000fe200078e02ff */
[----:B------:R-:W-:Y:S02]  /*0280*/  LEA.HI.SX32 R19, R4, R7, 0x1c ;  /* 0x0000000704137211 */ /* 0x000fe400078fe2ff */
[----:B------:R-:W-:Y:S01]  /*0290*/  SHF.R.U32.HI R7, RZ, 0x1f, R12 ;  /* 0x0000001fff077819 */ /* 0x000fe2000001160c */
[----:B------:R-:W-:Y:S01]  /*02a0*/  IMAD.HI R0, R3, 0x55555556, RZ ;  /* 0x5555555603007827 */ /* 0x000fe200078e02ff */
[----:B------:R-:W-:Y:S02]  /*02b0*/  LEA.HI.SX32 R21, R9, R10, 0x1c ;  /* 0x0000000a09157211 */ /* 0x000fe400078fe2ff */
[----:B------:R-:W-:Y:S01]  /*02c0*/  SHF.R.U32.HI R9, RZ, 0x1f, R14 ;  /* 0x0000001fff097819 */ /* 0x000fe2000001160e */
[----:B------:R-:W-:Y:S01]  /*02d0*/  IMAD R59, R8, 0x6c0, R5 ;  /* 0x000006c0083b7824 */ /* 0x000fe200078e0205 */
[----:B------:R-:W-:Y:S01]  /*02e0*/  LEA.HI R4, R0, R0, RZ, 0x1 ;  /* 0x0000000000047211 */ /* 0x000fe200078f08ff */
[----:B------:R-:W-:Y:S01]  /*02f0*/  IMAD R0, R8, -0x48, R3 ;  /* 0xffffffb808007824 */ /* 0x000fe200078e0203 */
[----:B------:R-:W-:-:S02]  /*0300*/  LEA.HI.SX32 R23, R12, R7, 0x1c ;  /* 0x000000070c177211 */ /* 0x000fc400078fe2ff */
[----:B------:R-:W-:Y:S01]  /*0310*/  SHF.R.U32.HI R7, RZ, 0x1f, R2 ;  /* 0x0000001fff077819 */ /* 0x000fe20000011602 */
[----:B------:R-:W-:Y:S01]  /*0320*/  IMAD R10, R4, -0x3, R3 ;  /* 0xfffffffd040a7824 */ /* 0x000fe200078e0203 */
[----:B------:R-:W-:Y:S01]  /*0330*/  LEA.HI.SX32 R25, R14, R9, 0x1c ;  /* 0x000000090e197211 */ /* 0x000fe200078fe2ff */
[----:B------:R-:W-:Y:S01]  /*0340*/  IMAD R59, R0, 0x3, R59 ;  /* 0x00000003003b7824 */ /* 0x000fe200078e023b */
[----:B------:R-:W-:Y:S01]  /*0350*/  IADD3 R9, R4, 0x8, RZ ;  /* 0x0000000804097810 */ /* 0x000fe20007ffe0ff */
[----:B------:R-:W-:Y:S01]  /*0360*/  IMAD R10, R10, 0x3, R5 ;  /* 0x000000030a0a7824 */ /* 0x000fe200078e0205 */
[----:B------:R-:W-:Y:S02]  /*0370*/  LEA.HI.SX32 R2, R2, R7, 0x1b ;  /* 0x0000000702027211 */ /* 0x000fe400078fdaff */
[----:B------:R-:W-:Y:S01]  /*0380*/  IADD3 R12, R4, 0x10, RZ ;  /* 0x00000010040c7810 */ /* 0x000fe20007ffe0ff */
[----:B------:R-:W-:-:S04]  /*0390*/  IMAD.HI R7, R9, 0x2aaaaaab, RZ ;  /* 0x2aaaaaab09077827 */ /* 0x000fc800078e02ff */
[----:B------:R-:W-:Y:S01]  /*03a0*/  IMAD R5, R2, -0x27, R3 ;  /* 0xffffffd902057824 */ /* 0x000fe200078e0203 */
[----:B------:R-:W-:Y:S01]  /*03b0*/  SHF.R.U32.HI R8, RZ, 0x1f, R7 ;  /* 0x0000001fff087819 */ /* 0x000fe20000011607 */
[----:B------:R-:W-:-:S03]  /*03c0*/  IMAD.HI R14, R12, 0x2aaaaaab, RZ ;  /* 0x2aaaaaab0c0e7827 */ /* 0x000fc600078e02ff */
[----:B------:R-:W-:Y:S01]  /*03d0*/  LEA.HI.SX32 R8, R7, R8, 0x1e ;  /* 0x0000000807087211 */ /* 0x000fe200078ff2ff */
[----:B------:R-:W-:Y:S01]  /*03e0*/  IMAD.HI R0, R5, 0x4ec4ec4f, RZ ;  /* 0x4ec4ec4f05007827 */ /* 0x000fe200078e02ff */
[----:B------:R-:W-:-:S03]  /*03f0*/  SHF.R.U32.HI R15, RZ, 0x1f, R14 ;  /* 0x0000001fff0f7819 */ /* 0x000fc6000001160e */
[----:B------:R-:W-:Y:S01]  /*0400*/  IMAD R5, R2, 0xa9, R5 ;  /* 0x000000a902057824 */ /* 0x000fe200078e0205 */
[----:B------:R-:W-:Y:S01]  /*0410*/  SHF.R.U32.HI R7, RZ, 0x1f, R0 ;  /* 0x0000001fff077819 */ /* 0x000fe20000011600 */
[----:B------:R-:W-:Y:S01]  /*0420*/  IMAD R8, R8, -0x18, R9 ;  /* 0xffffffe808087824 */ /* 0x000fe200078e0209 */
[----:B------:R-:W-:Y:S01]  /*0430*/  MOV R9, 0x120 ;  /* 0x0000012000097802 */ /* 0x000fe20000000f00 */
[----:B------:R-:W-:Y:S01]  /*0440*/  IMAD R5, R44, 0xd, R5 ;  /* 0x0000000d2c057824 */ /* 0x000fe200078e0205 */
[----:B------:R-:W-:Y:S01]  /*0450*/  LEA.HI.SX32 R7, R0, R7, 0x1e ;  /* 0x0000000700077211 */ /* 0x000fe200078ff2ff */
[----:B------:R-:W-:Y:S01]  /*0460*/  IMAD R4, R4, 0x9, R10 ;  /* 0x0000000904047824 */ /* 0x000fe200078e020a */
[----:B------:R-:W-:Y:S01]  /*0470*/  LEA.HI.SX32 R15, R14, R15, 0x1e ;  /* 0x0000000f0e0f7211 */ /* 0x000fe200078ff2ff */
[C---:B------:R-:W-:Y:S01]  /*0480*/  IMAD R0, R6.reuse, R9, 0xea0 ;  /* 0x00000ea006007424 */ /* 0x040fe200078e0209 */
[----:B------:R-:W-:Y:S01]  /*0490*/  IADD3 R44, R7, -0x1, R44 ;  /* 0xffffffff072c7810 */ /* 0x000fe20007ffe02c */
[----:B------:R-:W-:Y:S01]  /*04a0*/  IMAD R6, R6, -0xd, R3 ;  /* 0xfffffff306067824 */ /* 0x000fe200078e0203 */
[----:B------:R-:W-:Y:S01]  /*04b0*/  HFMA2.MMA R2, -RZ, RZ, 0, 0 ;  /* 0x00000000ff027435 */ /* 0x000fe200000001ff */
[--C-:B------:R-:W-:Y:S01]  /*04c0*/  IMAD R14, R13, 0x6c0, R10.reuse ;  /* 0x000006c00d0e7824 */ /* 0x100fe200078e020a */
[----:B------:R-:W-:Y:S01]  /*04d0*/  ISETP.GE.U32.AND P0, PT, R44, 0xd, PT ;  /* 0x0000000d2c00780c */ /* 0x000fe20003f06070 */
[--C-:B------:R-:W-:Y:S01]  /*04e0*/  IMAD R16, R19, 0x6c0, R10.reuse ;  /* 0x000006c013107824 */ /* 0x100fe200078e020a */
[----:B------:R-:W-:Y:S01]  /*04f0*/  MOV R9, RZ ;  /* 0x000000ff00097202 */ /* 0x000fe20000000f00 */
[--C-:B------:R-:W-:Y:S01]  /*0500*/  IMAD R18, R23, 0x6c0, R10.reuse ;  /* 0x000006c017127824 */ /* 0x100fe200078e020a */
[C---:B------:R-:W-:Y:S01]  /*0510*/  ISETP.GT.AND P1, PT, R6.reuse, RZ, !P0 ;  /* 0x000000ff0600720c */ /* 0x040fe20004724270 */
[--C-:B------:R-:W-:Y:S01]  /*0520*/  IMAD R11, R11, 0x6c0, R10.reuse ;  /* 0x000006c00b0b7824 */ /* 0x100fe200078e020a */
[----:B------:R-:W-:Y:S01]  /*0530*/  ISETP.LT.AND P0, PT, R6, 0xc, !P0 ;  /* 0x0000000c0600780c */ /* 0x000fe20004701270 */
[--C-:B------:R-:W-:Y:S01]  /*0540*/  IMAD R17, R17, 0x6c0, R10.reuse ;  /* 0x000006c011117824 */ /* 0x100fe200078e020a */
[----:B------:R-:W-:Y:S01]  /*0550*/  IADD3 R7, R4, 0x13dd0, RZ ;  /* 0x00013dd004077810 */ /* 0x000fe20007ffe0ff */
[--C-:B------:R-:W-:Y:S01]  /*0560*/  IMAD R21, R21, 0x6c0, R10.reuse ;  /* 0x000006c015157824 */ /* 0x100fe200078e020a */
[----:B------:R-:W-:Y:S01]  /*0570*/  IADD3 R61, R5, -0xe, RZ ;  /* 0xfffffff2053d7810 */ /* 0x000fe20007ffe0ff */
[----:B------:R-:W-:-:S02]  /*0580*/  IMAD R25, R25, 0x6c0, R10 ;  /* 0x000006c019197824 */ /* 0x000fc400078e020a */
[----:B------:R-:W-:Y:S02]  /*0590*/  IMAD R15, R15, -0x18, R12 ;  /* 0xffffffe80f0f7824 */ /* 0x000fe400078e020c */
[C---:B------:R-:W-:Y:S02]  /*05a0*/  IMAD R57, R8.reuse, 0x9, R11 ;  /* 0x0000000908397824 */ /* 0x040fe400078e020b */
[C---:B------:R-:W-:Y:S02]  /*05b0*/  IMAD R55, R15.reuse, 0x9, R14 ;  /* 0x000000090f377824 */ /* 0x040fe400078e020e */
[C---:B------:R-:W-:Y:S02]  /*05c0*/  IMAD R51, R15.reuse, 0x9, R16 ;  /* 0x000000090f337824 */ /* 0x040fe400078e0210 */
[----:B------:R-:W-:Y:S02]  /*05d0*/  IMAD R47, R15, 0x9, R18 ;  /* 0x000000090f2f7824 */ /* 0x000fe400078e0212 */
[----:B------:R-:W-:-:S02]  /*05e0*/  IMAD R53, R8, 0x9, R17 ;  /* 0x0000000908357824 */ /* 0x000fc400078e0211 */
[C---:B------:R-:W-:Y:S02]  /*05f0*/  IMAD R49, R8.reuse, 0x9, R21 ;  /* 0x0000000908317824 */ /* 0x040fe400078e0215 */
[----:B------:R-:W-:-:S02]  /*0600*/  IMAD R45, R8, 0x9, R25 ;  /* 0x00000009082d7824 */ /* 0x000fc400078e0219 */
.L_x_1:
[----:B------:R-:W0:Y:S01]  /*0610*/  S2R R5, SR_TID.X ;  /* 0x0000000000057919 */ /* 0x000e220000002100 */
[----:B------:R-:W-:Y:S01]  /*0620*/  MOV R4, 0x4 ;  /* 0x0000000400047802 */ /* 0x000fe20000000f00 */
[C---:B------:R-:W-:Y:S01]  /*0630*/  IMAD R77, R2.reuse, 0xfd8, R61 ;  /* 0x00000fd8024d7824 */ /* 0x040fe200078e023d */
[----:B------:R-:W-:Y:S01]  /*0640*/  MOV R8, RZ ;  /* 0x000000ff00087202 */ /* 0x000fe20000000f00 */
[C---:B------:R-:W-:Y:S01]  /*0650*/  IMAD R75, R2.reuse, 0xd8, R59 ;  /* 0x000000d8024b7824 */ /* 0x040fe200078e023b */
[----:B------:R-:W-:Y:S01]  /*0660*/  MOV R12, RZ ;  /* 0x000000ff000c7202 */ /* 0x000fe20000000f00 */
[C---:B------:R-:W-:Y:S01]  /*0670*/  IMAD R73, R2.reuse, 0xd8, R57 ;  /* 0x000000d802497824 */ /* 0x040fe200078e0239 */
[----:B------:R-:W-:Y:S01]  /*0680*/  MOV R10, RZ ;  /* 0x000000ff000a7202 */ /* 0x000fe20000000f00 */
[C---:B------:R-:W-:Y:S01]  /*0690*/  IMAD R71, R2.reuse, 0xd8, R55 ;  /* 0x000000d802477824 */ /* 0x040fe200078e0237 */
[----:B------:R-:W-:Y:S06]  /*06a0*/  BAR.SYNC 0x0 ;  /* 0x0000000000007b1d */ /* 0x000fec0000000000 */
[----:B------:R-:W-:-:S02]  /*06b0*/  IMAD R69, R2, 0xd8, R53 ;  /* 0x000000d802457824 */ /* 0x000fc400078e0235 */
[C---:B------:R-:W-:Y:S02]  /*06c0*/  IMAD R67, R2.reuse, 0xd8, R51 ;  /* 0x000000d802437824 */ /* 0x040fe400078e0233 */
[C---:B------:R-:W-:Y:S02]  /*06d0*/  IMAD R65, R2.reuse, 0xd8, R49 ;  /* 0x000000d802417824 */ /* 0x040fe400078e0231 */
[C---:B------:R-:W-:Y:S02]  /*06e0*/  IMAD R63, R2.reuse, 0xd8, R47 ;  /* 0x000000d8023f7824 */ /* 0x040fe400078e022f */
[C---:B------:R-:W-:Y:S01]  /*06f0*/  IMAD R39, R2.reuse, 0xd8, R45 ;  /* 0x000000d802277824 */ /* 0x040fe200078e022d */
[----:B0-----:R-:W-:Y:S01]  /*0700*/  ISETP.GT.AND P2, PT, R5, 0x17, PT ;  /* 0x000000170500780c */ /* 0x001fe20003f44270 */
[----:B------:R-:W-:Y:S02]  /*0710*/  IMAD R37, R2, 0xd8, R7 ;  /* 0x000000d802257824 */ /* 0x000fe400078e0207 */
[----:B------:R-:W-:-:S04]  /*0720*/  IMAD.WIDE R76, R77, R4, c[0x0][0x160] ;  /* 0x000058004d4c7625 */ /* 0x000fc800078e0204 */
[-C--:B------:R-:W-:Y:S01]  /*0730*/  IMAD.WIDE R74, R75, R4.reuse, c[0x0][0x168] ;  /* 0x00005a004b4a7625 */ /* 0x080fe200078e0204 */
[----:B------:R-:W2:Y:S03]  /*0740*/  @P1 LDG.E.CONSTANT R8, [R76.64] ;  /* 0x000000044c081981 */ /* 0x000ea6000c1e9900 */
[-C--:B------:R-:W-:Y:S01]  /*0750*/  IMAD.WIDE R72, R73, R4.reuse, c[0x0][0x168] ;  /* 0x00005a0049487625 */ /* 0x080fe200078e0204 */
[----:B------:R-:W3:Y:S03]  /*0760*/  @P1 LDG.E.CONSTANT R12, [R76.64+0x1520] ;  /* 0x001520044c0c1981 */ /* 0x000ee6000c1e9900 */
[-C--:B------:R-:W-:Y:S01]  /*0770*/  IMAD.WIDE R70, R71, R4.reuse, c[0x0][0x168] ;  /* 0x00005a0047467625 */ /* 0x080fe200078e0204 */
[----:B------:R-:W4:Y:S03]  /*0780*/  @P1 LDG.E.CONSTANT R10, [R76.64+0x2a40] ;  /* 0x002a40044c0a1981 */ /* 0x000f26000c1e9900 */
[-C--:B------:R-:W-:Y:S01]  /*0790*/  IMAD.WIDE R68, R69, R4.reuse, c[0x0][0x168] ;  /* 0x00005a0045447625 */ /* 0x080fe200078e0204 */
[----:B------:R-:W5:Y:S03]  /*07a0*/  LDG.E.CONSTANT R14, [R74.64] ;  /* 0x000000044a0e7981 */ /* 0x000f66000c1e9900 */
[-C--:B------:R-:W-:Y:S01]  /*07b0*/  IMAD.WIDE R66, R67, R4.reuse, c[0x0][0x168] ;  /* 0x00005a0043427625 */ /* 0x080fe200078e0204 */
[----:B------:R-:W5:Y:S03]  /*07c0*/  LDG.E.CONSTANT R16, [R72.64] ;  /* 0x0000000448107981 */ /* 0x000f66000c1e9900 */
[-C--:B------:R-:W-:Y:S01]  /*07d0*/  IMAD.WIDE R64, R65, R4.reuse, c[0x0][0x168] ;  /* 0x00005a0041407625 */ /* 0x080fe200078e0204 */
[----:B------:R-:W5:Y:S03]  /*07e0*/  LDG.E.CONSTANT R18, [R70.64] ;  /* 0x0000000446127981 */ /* 0x000f66000c1e9900 */
[-C--:B------:R-:W-:Y:S01]  /*07f0*/  IMAD.WIDE R62, R63, R4.reuse, c[0x0][0x168] ;  /* 0x00005a003f3e7625 */ /* 0x080fe200078e0204 */
[----:B------:R-:W5:Y:S03]  /*0800*/  LDG.E.CONSTANT R20, [R74.64+0x15f00] ;  /* 0x015f00044a147981 */ /* 0x000f66000c1e9900 */
[-C--:B------:R-:W-:Y:S01]  /*0810*/  IMAD.WIDE R38, R39, R4.reuse, c[0x0][0x168] ;  /* 0x00005a0027267625 */ /* 0x080fe200078e0204 */
[----:B------:R-:W5:Y:S03]  /*0820*/  LDG.E.CONSTANT R22, [R68.64] ;  /* 0x0000000444167981 */ /* 0x000f66000c1e9900 */
[----:B------:R-:W-:Y:S01]  /*0830*/  IMAD.WIDE R36, R37, R4, c[0x0][0x168] ;  /* 0x00005a0025247625 */ /* 0x000fe200078e0204 */
[----:B------:R-:W5:Y:S04]  /*0840*/  LDG.E.CONSTANT R32, [R66.64] ;  /* 0x0000000442207981 */ /* 0x000f68000c1e9900 */
[----:B------:R-:W5:Y:S04]  /*0850*/  LDG.E.CONSTANT R34, [R74.64+0x2be00] ;  /* 0x02be00044a227981 */ /* 0x000f68000c1e9900 */
[----:B------:R-:W5:Y:S04]  /*0860*/  LDG.E.CONSTANT R40, [R64.64] ;  /* 0x0000000440287981 */ /* 0x000f68000c1e9900 */
[----:B------:R-:W5:Y:S04]  /*0870*/  LDG.E.CONSTANT R42, [R62.64] ;  /* 0x000000043e2a7981 */ /* 0x000f68000c1e9900 */
[----:B------:R-:W5:Y:S04]  /*0880*/  LDG.E.CONSTANT R46, [R74.64+0x41d00] ;  /* 0x041d00044a2e7981 */ /* 0x000f68000c1e9900 */
[----:B------:R-:W5:Y:S04]  /*0890*/  LDG.E.CONSTANT R48, [R38.64] ;  /* 0x0000000426307981 */ /* 0x000f68000c1e9900 */
[----:B------:R-:W5:Y:S04]  /*08a0*/  @!P2 LDG.E.CONSTANT R50, [R36.64] ;  /* 0x000000042432a981 */ /* 0x000f68000c1e9900 */
[----:B--2---:R-:W-:Y:S04]  /*08b0*/  STS [R3.X4], R8 ;  /* 0x0000000803007388 */ /* 0x004fe80000004800 */
[----:B---3--:R-:W-:Y:S04]  /*08c0*/  STS [R3.X4+0x4e0], R12 ;  /* 0x0004e00c03007388 */ /* 0x008fe80000004800 */
[----:B----4-:R-:W-:Y:S04]  /*08d0*/  STS [R3.X4+0x9c0], R10 ;  /* 0x0009c00a03007388 */ /* 0x010fe80000004800 */
[----:B-----5:R-:W-:Y:S04]  /*08e0*/  STS [R3.X4+0xea0], R14 ;  /* 0x000ea00e03007388 */ /* 0x020fe80000004800 */
[----:B------:R-:W-:Y:S04]  /*08f0*/  STS [R3.X4+0x1380], R16 ;  /* 0x0013801003007388 */ /* 0x000fe80000004800 */
        /* <DEDUP_REMOVED lines=9> */
[----:B------:R-:W-:Y:S04]  /*0990*/  @!P2 STS [R3.X4+0x4440], R50 ;  /* 0x004440320300a388 */ /* 0x000fe80000004800 */
[----:B------:R-:W-:Y:S06]  /*09a0*/  BAR.SYNC 0x0 ;  /* 0x0000000000007b1d */ /* 0x000fec0000000000 */
[----:B------:R-:W-:Y:S04]  /*09b0*/  LDS R8, [R6.X4] ;  /* 0x0000000006087984 */ /* 0x000fe80000004800 */
[----:B------:R-:W0:Y:S04]  /*09c0*/  LDS.128 R24, [R0] ;  /* 0x0000000000187984 */ /* 0x000e280000000c00 */
[----:B------:R-:W1:Y:S04]  /*09d0*/  LDS.128 R28, [R0+0x1b00] ;  /* 0x001b0000001c7984 */ /* 0x000e680000000c00 */
[----:B------:R-:W2:Y:S04]  /*09e0*/  LDS R12, [R6.X4+0x9c] ;  /* 0x00009c00060c7984 */ /* 0x000ea80000004800 */
[----:B------:R-:W-:Y:S04]  /*09f0*/  LDS R21, [R6.X4+0x138] ;  /* 0x0001380006157984 */ /* 0x000fe80000004800 */
[----:B------:R-:W-:Y:S04]  /*0a00*/  LDS.128 R16, [R0+0x20] ;  /* 0x0000200000107984 */ /* 0x000fe80000000c00 */
[----:B------:R-:W-:Y:S01]  /*0a10*/  LDS.128 R32, [R0+0x1bf0] ;  /* 0x001bf00000207984 */ /* 0x000fe20000000c00 */
[----:B------:R-:W-:-:S03]  /*0a20*/  ISETP.GT.U32.AND P3, PT, R44, 0xc, PT ;  /* 0x0000000c2c00780c */ /* 0x000fc60003f64070 */
[----:B------:R3:W4:Y:S04]  /*0a30*/  LDG.E.CONSTANT R40, [R70.64+0x4] ;  /* 0x0000040446287981 */ /* 0x000728000c1e9900 */
[----:B------:R-:W5:Y:S04]  /*0a40*/  LDG.E.CONSTANT R42, [R74.64+0x15f04] ;  /* 0x015f04044a2a7981 */ /* 0x000f68000c1e9900 */
[----:B------:R0:W4:Y:S04]  /*0a50*/  LDG.E.CONSTANT R46, [R64.64+0x4] ;  /* 0x00000404402e7981 */ /* 0x000128000c1e9900 */
[----:B---3--:R-:W3:Y:S01]  /*0a60*/  LDG.E.CONSTANT R70, [R70.64+0x8] ;  /* 0x0000080446467981 */ /* 0x008ee2000c1e9900 */
[----:B0-----:R-:W-:-:S03]  /*0a70*/  FFMA R24, R24, R8, R9 ;  /* 0x0000000818187223 */ /* 0x001fc60000000009 */
[----:B------:R-:W3:Y:S01]  /*0a80*/  LDG.E.CONSTANT R64, [R64.64+0x8] ;  /* 0x0000080440407981 */ /* 0x000ee2000c1e9900 */
[----:B-1----:R-:W-:-:S03]  /*0a90*/  FFMA R28, R8, R28, R43 ;  /* 0x0000001c081c7223 */ /* 0x002fc6000000002b */
[----:B------:R-:W0:Y:S01]  /*0aa0*/  LDS.128 R8, [R0+0x10] ;  /* 0x0000100000087984 */ /* 0x000e220000000c00 */
[----:B--2---:R-:W-:-:S03]  /*0ab0*/  FFMA R27, R12, R27, R24 ;  /* 0x0000001b0c1b7223 */ /* 0x004fc60000000018 */
[----:B------:R-:W1:Y:S01]  /*0ac0*/  LDS R24, [R6.X4+0x1d4] ;  /* 0x0001d40006187984 */ /* 0x000e620000004800 */
[----:B------:R-:W-:-:S03]  /*0ad0*/  FFMA R28, R12, R31, R28 ;  /* 0x0000001f0c1c7223 */ /* 0x000fc6000000001c */
[----:B------:R-:W2:Y:S01]  /*0ae0*/  LDS.128 R12, [R0+0x1b10] ;  /* 0x001b1000000c7984 */ /* 0x000ea20000000c00 */
[----:B0-----:R-:W-:-:S04]  /*0af0*/  FFMA R10, R10, R21, R27 ;  /* 0x000000150a0a7223 */ /* 0x001fc8000000001b */
[----:B-1----:R-:W-:Y:S02]  /*0b00*/  FFMA R10, R17, R24, R10 ;  /* 0x00000018110a7223 */ /* 0x002fe4000000000a */
[----:B------:R-:W0:Y:S01]  /*0b10*/  LDS R17, [R6.X4+0x34] ;  /* 0x0000340006117984 */ /* 0x000e220000004800 */
[----:B--2---:R-:W-:-:S03]  /*0b20*/  FFMA R14, R21, R14, R28 ;  /* 0x0000000e150e7223 */ /* 0x004fc6000000001c */
[----:B------:R-:W1:Y:S01]  /*0b30*/  LDS.128 R20, [R0+0x1b20] ;  /* 0x001b200000147984 */ /* 0x000e620000000c00 */
[----:B0-----:R-:W-:-:S03]  /*0b40*/  FFMA R25, R17, R25, R10 ;  /* 0x0000001911197223 */ /* 0x001fc6000000000a */
[----:B------:R-:W0:Y:S01]  /*0b50*/  LDS R10, [R6.X4+0xd0] ;  /* 0x0000d000060a7984 */ /* 0x000e220000004800 */
[----:B-1----:R-:W-:-:S03]  /*0b60*/  FFMA R14, R24, R21, R14 ;  /* 0x00000015180e7223 */ /* 0x002fc6000000000e */
[----:B------:R-:W1:Y:S04]  /*0b70*/  LDS R24, [R6.X4+0x16c] ;  /* 0x00016c0006187984 */ /* 0x000e680000004800 */
[----:B------:R-:W2:Y:S01]  /*0b80*/  LDS R21, [R6.X4+0x208] ;  /* 0x0002080006157984 */ /* 0x000ea20000004800 */
[----:B------:R-:W-:-:S03]  /*0b90*/  FFMA R29, R17, R29, R14 ;  /* 0x0000001d111d7223 */ /* 0x000fc6000000000e */
[----:B------:R-:W2:Y:S01]  /*0ba0*/  LDS R17, [R6.X4+0x68] ;  /* 0x0000680006117984 */ /* 0x000ea20000004800 */
[----:B0-----:R-:W-:-:S03]  /*0bb0*/  FFMA R14, R10, R8, R25 ;  /* 0x000000080a0e7223 */ /* 0x001fc60000000019 */
[----:B------:R-:W0:Y:S01]  /*0bc0*/  LDS R8, [R6.X4+0x104] ;  /* 0x0001040006087984 */ /* 0x000e220000004800 */
[----:B------:R-:W-:Y:S02]  /*0bd0*/  FFMA R12, R10, R12, R29 ;  /* 0x0000000c0a0c7223 */ /* 0x000fe4000000001d */
[C---:B-1----:R-:W-:Y:S01]  /*0be0*/  FFMA R14, R24.reuse, R11, R14 ;  /* 0x0000000b180e7223 */ /* 0x042fe2000000000e */
[----:B------:R-:W-:Y:S01]  /*0bf0*/  LDS R10, [R6.X4+0x23c] ;  /* 0x00023c00060a7984 */ /* 0x000fe20000004800 */
[----:B------:R-:W-:-:S03]  /*0c00*/  FFMA R12, R24, R15, R12 ;  /* 0x0000000f180c7223 */ /* 0x000fc6000000000c */
[----:B------:R-:W1:Y:S01]  /*0c10*/  LDS R11, [R6.X4+0x1a0] ;  /* 0x0001a000060b7984 */ /* 0x000e620000004800 */
[C---:B--2---:R-:W-:Y:S02]  /*0c20*/  FFMA R14, R21.reuse, R18, R14 ;  /* 0x00000012150e7223 */ /* 0x044fe4000000000e */
[----:B------:R-:W-:Y:S01]  /*0c30*/  FFMA R12, R21, R22, R12 ;  /* 0x00000016150c7223 */ /* 0x000fe2000000000c */
[----:B------:R-:W-:Y:S01]  /*0c40*/  LDS R15, [R6.X4+0x270] ;  /* 0x00027000060f7984 */ /* 0x000fe20000004800 */
[----:B------:R-:W-:-:S03]  /*0c50*/  FFMA R14, R17, R26, R14 ;  /* 0x0000001a110e7223 */ /* 0x000fc6000000000e */
[----:B------:R-:W2:Y:S01]  /*0c60*/  LDS.128 R24, [R0+0x30] ;  /* 0x0000300000187984 */ /* 0x000ea20000000c00 */
[----:B------:R-:W-:-:S03]  /*0c70*/  FFMA R17, R17, R30, R12 ;  /* 0x0000001e11117223 */ /* 0x000fc6000000000c */
[----:B------:R-:W2:Y:S04]  /*0c80*/  LDS R12, [R6.X4+0x30c] ;  /* 0x00030c00060c7984 */ /* 0x000ea80000004800 */
[----:B------:R-:W2:Y:S04]  /*0c90*/  LDS.128 R28, [R0+0x1b30] ;  /* 0x001b3000001c7984 */ /* 0x000ea80000000c00 */
[----:B------:R-:W-:Y:S01]  /*0ca0*/  LDS R21, [R6.X4+0x3a8] ;  /* 0x0003a80006157984 */ /* 0x000fe20000004800 */
[C---:B0-----:R-:W-:Y:S02]  /*0cb0*/  FFMA R9, R8.reuse, R9, R14 ;  /* 0x0000000908097223 */ /* 0x041fe4000000000e */
[----:B------:R-:W-:-:S02]  /*0cc0*/  FFMA R13, R8, R13, R17 ;  /* 0x0000000d080d7223 */ /* 0x000fc40000000011 */
[----:B-1----:R-:W-:-:S04]  /*0cd0*/  FFMA R9, R11, R16, R9 ;  /* 0x000000100b097223 */ /* 0x002fc80000000009 */
[----:B------:R-:W-:Y:S02]  /*0ce0*/  FFMA R9, R10, R19, R9 ;  /* 0x000000130a097223 */ /* 0x000fe40000000009 */
[----:B------:R-:W-:Y:S01]  /*0cf0*/  FFMA R13, R11, R20, R13 ;  /* 0x000000140b0d7223 */ /* 0x000fe2000000000d */
[----:B------:R-:W-:Y:S01]  /*0d00*/  LDS.128 R16, [R0+0x50] ;  /* 0x0000500000107984 */ /* 0x000fe20000000c00 */
[----:B--2---:R-:W-:Y:S02]  /*0d10*/  FFMA R9, R24, R15, R9 ;  /* 0x0000000f18097223 */ /* 0x004fe40000000009 */
[----:B------:R-:W-:Y:S01]  /*0d20*/  FFMA R13, R10, R23, R13 ;  /* 0x000000170a0d7223 */ /* 0x000fe2000000000d */
[----:B------:R-:W-:Y:S01]  /*0d30*/  LDS R24, [R6.X4+0x444] ;  /* 0x0004440006187984 */ /* 0x000fe20000004800 */
[----:B------:R-:W-:-:S03]  /*0d40*/  FFMA R27, R12, R27, R9 ;  /* 0x0000001b0c1b7223 */ /* 0x000fc60000000009 */
[----:B------:R-:W0:Y:S01]  /*0d50*/  LDS.128 R8, [R0+0x40] ;  /* 0x0000400000087984 */ /* 0x000e220000000c00 */
[----:B------:R-:W-:-:S04]  /*0d60*/  FFMA R13, R15, R28, R13 ;  /* 0x0000001c0f0d7223 */ /* 0x000fc8000000000d */
[----:B------:R-:W-:Y:S02]  /*0d70*/  FFMA R31, R12, R31, R13 ;  /* 0x0000001f0c1f7223 */ /* 0x000fe4000000000d */
[----:B------:R-:W1:Y:S01]  /*0d80*/  LDS.128 R12, [R0+0x1b40] ;  /* 0x001b4000000c7984 */ /* 0x000e620000000c00 */
[----:B0-----:R-:W-:-:S04]  /*0d90*/  FFMA R10, R10, R21, R27 ;  /* 0x000000150a0a7223 */ /* 0x001fc8000000001b */
[----:B------:R-:W-:Y:S02]  /*0da0*/  FFMA R10, R17, R24, R10 ;  /* 0x00000018110a7223 */ /* 0x000fe4000000000a */
[----:B------:R-:W0:Y:S01]  /*0db0*/  LDS R17, [R6.X4+0x2a4] ;  /* 0x0002a40006117984 */ /* 0x000e220000004800 */
[----:B-1----:R-:W-:-:S03]  /*0dc0*/  FFMA R14, R21, R14, R31 ;  /* 0x0000000e150e7223 */ /* 0x002fc6000000001f */
[----:B------:R-:W1:Y:S01]  /*0dd0*/  LDS.128 R20, [R0+0x1b50] ;  /* 0x001b500000147984 */ /* 0x000e620000000c00 */
[----:B0-----:R-:W-:-:S03]  /*0de0*/  FFMA R25, R17, R25, R10 ;  /* 0x0000001911197223 */ /* 0x001fc6000000000a */
[----:B------:R-:W0:Y:S01]  /*0df0*/  LDS R10, [R6.X4+0x340] ;  /* 0x00034000060a7984 */ /* 0x000e220000004800 */
[----:B-1----:R-:W-:-:S03]  /*0e00*/  FFMA R14, R24, R21, R14 ;  /* 0x00000015180e7223 */ /* 0x002fc6000000000e */
[----:B------:R-:W1:Y:S04]  /*0e10*/  LDS R24, [R6.X4+0x3dc] ;  /* 0x0003dc0006187984 */ /* 0x000e680000004800 */
[----:B------:R-:W2:Y:S01]  /*0e20*/  LDS R21, [R6.X4+0x478] ;  /* 0x0004780006157984 */ /* 0x000ea20000004800 */
[----:B------:R-:W-:-:S03]  /*0e30*/  FFMA R29, R17, R29, R14 ;  /* 0x0000001d111d7223 */ /* 0x000fc6000000000e */
[----:B------:R-:W3:Y:S01]  /*0e40*/  LDS R17, [R6.X4+0x2d8] ;  /* 0x0002d80006117984 */ /* 0x000ee20000004800 */
        /* <DEDUP_REMOVED lines=10> */
[----:B---3--:R-:W-:-:S03]  /*0ef0*/  FFMA R14, R17, R26, R14 ;  /* 0x0000001a110e7223 */ /* 0x008fc6000000000e */
[----:B------:R-:W2:Y:S01]  /*0f00*/  LDS.128 R24, [R0+0x60] ;  /* 0x0000600000187984 */ /* 0x000ea20000000c00 */
[----:B------:R-:W-:-:S03]  /*0f10*/  FFMA R17, R17, R30, R12 ;  /* 0x0000001e11117223 */ /* 0x000fc6000000000c */
[----:B------:R-:W3:Y:S04]  /*0f20*/  LDS R12, [R6.X4+0x57c] ;  /* 0x00057c00060c7984 */ /* 0x000ee80000004800 */
[----:B------:R-:W4:Y:S04]  /*0f30*/  LDS.128 R28, [R0+0x1b60] ;  /* 0x001b6000001c7984 */ /* 0x000f280000000c00 */
        /* <DEDUP_REMOVED lines=10> */
[----:B---3--:R-:W-:-:S03]  /*0fe0*/  FFMA R27, R12, R27, R9 ;  /* 0x0000001b0c1b7223 */ /* 0x008fc60000000009 */
[----:B------:R-:W0:Y:S01]  /*0ff0*/  LDS.128 R8, [R0+0x70] ;  /* 0x0000700000087984 */ /* 0x000e220000000c00 */
[----:B----4-:R-:W-:-:S04]  /*1000*/  FFMA R13, R15, R28, R13 ;  /* 0x0000001c0f0d7223 */ /* 0x010fc8000000000d */
        /* <DEDUP_REMOVED lines=98> */
[C---:B0-----:R-:W-:Y:S02]  /*1630*/  FFMA R14, R10.reuse, R8, R25 ;  /* 0x000000080a0e7223 */ /* 0x041fe40000000019 */
[----:B------:R-:W-:Y:S01]  /*1640*/  FFMA R12, R10, R12, R29 ;  /* 0x0000000c0a0c7223 */ /* 0x000fe2000000001d */
[----:B------:R-:W0:Y:S01]  /*1650*/  LDS R8, [R6.X4+0xac4] ;  /* 0x000ac40006087984 */ /* 0x000e220000004800 */
[C---:B-1----:R-:W-:Y:S02]  /*1660*/  FFMA R14, R24.reuse, R11, R14 ;  /* 0x0000000b180e7223 */ /* 0x042fe4000000000e */
[----:B------:R-:W-:Y:S01]  /*1670*/  FFMA R12, R24, R15, R12 ;  /* 0x0000000f180c7223 */ /* 0x000fe2000000000c */
[----:B------:R-:W1:Y:S01]  /*1680*/  LDS R11, [R6.X4+0xb60] ;  /* 0x000b6000060b7984 */ /* 0x000e620000004800 */
[C---:B--2---:R-:W-:Y:S02]  /*1690*/  FFMA R14, R21.reuse, R18, R14 ;  /* 0x00000012150e7223 */ /* 0x044fe4000000000e */
[----:B------:R-:W-:Y:S01]  /*16a0*/  FFMA R12, R21, R22, R12 ;  /* 0x00000016150c7223 */ /* 0x000fe2000000000c */
[----:B------:R-:W2:Y:S01]  /*16b0*/  LDS R10, [R6.X4+0xbfc] ;  /* 0x000bfc00060a7984 */ /* 0x000ea20000004800 */
[----:B---3--:R-:W-:-:S02]  /*16c0*/  FFMA R14, R17, R26, R14 ;  /* 0x0000001a110e7223 */ /* 0x008fc4000000000e */
[----:B------:R-:W-:Y:S01]  /*16d0*/  FFMA R17, R17, R30, R12 ;  /* 0x0000001e11117223 */ /* 0x000fe2000000000c */
[----:B------:R-:W3:Y:S04]  /*16e0*/  LDS R15, [R6.X4+0xc30] ;  /* 0x000c3000060f7984 */ /* 0x000ee80000004800 */
[----:B------:R-:W4:Y:S04]  /*16f0*/  LDS.128 R28, [R0+0xf0] ;  /* 0x0000f000001c7984 */ /* 0x000f280000000c00 */
[----:B------:R-:W5:Y:S04]  /*1700*/  LDS R12, [R6.X4+0xccc] ;  /* 0x000ccc00060c7984 */ /* 0x000f680000004800 */
[----:B------:R-:W-:Y:S04]  /*1710*/  LDS R21, [R6.X4+0xd68] ;  /* 0x000d680006157984 */ /* 0x000fe80000004800 */
[----:B------:R-:W-:Y:S04]  /*1720*/  LDS R24, [R6.X4+0xe04] ;  /* 0x000e040006187984 */ /* 0x000fe80000004800 */
[----:B------:R-:W-:Y:S01]  /*1730*/  LDS R25, [R6.X4+0xd9c] ;  /* 0x000d9c0006197984 */ /* 0x000fe20000004800 */
[----:B0-----:R-:W-:-:S02]  /*1740*/  FFMA R9, R8, R9, R14 ;  /* 0x0000000908097223 */ /* 0x001fc4000000000e */
[----:B------:R-:W-:Y:S02]  /*1750*/  FFMA R13, R8, R13, R17 ;  /* 0x0000000d080d7223 */ /* 0x000fe40000000011 */
[C---:B-1----:R-:W-:Y:S02]  /*1760*/  FFMA R9, R11.reuse, R16, R9 ;  /* 0x000000100b097223 */ /* 0x042fe40000000009 */
[----:B------:R-:W-:Y:S02]  /*1770*/  FFMA R13, R11, R20, R13 ;  /* 0x000000140b0d7223 */ /* 0x000fe4000000000d */
[C---:B--2---:R-:W-:Y:S02]  /*1780*/  FFMA R9, R10.reuse, R19, R9 ;  /* 0x000000130a097223 */ /* 0x044fe40000000009 */
[----:B------:R-:W-:Y:S01]  /*1790*/  FFMA R13, R10, R23, R13 ;  /* 0x000000170a0d7223 */ /* 0x000fe2000000000d */
[----:B------:R-:W-:Y:S03]  /*17a0*/  LDS.128 R16, [R0+0x110] ;  /* 0x0001100000107984 */ /* 0x000fe60000000c00 */
[----:B---3--:R-:W-:-:S02]  /*17b0*/  FFMA R13, R15, R32, R13 ;  /* 0x000000200f0d7223 */ /* 0x008fc4000000000d */
[----:B----4-:R-:W-:Y:S01]  /*17c0*/  FFMA R9, R28, R15, R9 ;  /* 0x0000000f1c097223 */ /* 0x010fe20000000009 */
[----:B------:R-:W-:Y:S01]  /*17d0*/  MOV R26, RZ ;  /* 0x000000ff001a7202 */ /* 0x000fe20000000f00 */
[----:B------:R-:W2:Y:S02]  /*17e0*/  LDG.E.CONSTANT R28, [R74.64+0x4] ;  /* 0x000004044a1c7981 */ /* 0x000ea4000c1e9900 */
[C---:B-----5:R-:W-:Y:S02]  /*17f0*/  FFMA R31, R12.reuse, R31, R9 ;  /* 0x0000001f0c1f7223 */ /* 0x060fe40000000009 */
[----:B------:R-:W-:Y:S01]  /*1800*/  FFMA R35, R12, R35, R13 ;  /* 0x000000230c237223 */ /* 0x000fe2000000000d */
[----:B------:R-:W0:Y:S04]  /*1810*/  LDS.128 R8, [R0+0x100] ;  /* 0x0001000000087984 */ /* 0x000e280000000c00 */
[----:B------:R-:W1:Y:S04]  /*1820*/  LDS.128 R12, [R0+0x1c00] ;  /* 0x001c0000000c7984 */ /* 0x000e680000000c00 */
[----:B------:R-:W3:Y:S04]  /*1830*/  @!P3 LDG.E.CONSTANT R26, [R76.64+0x4] ;  /* 0x000004044c1ab981 */ /* 0x000ee8000c1e9900 */
[----:B------:R4:W5:Y:S04]  /*1840*/  LDG.E.CONSTANT R32, [R72.64+0x4] ;  /* 0x0000040448207981 */ /* 0x000968000c1e9900 */
[----:B----4-:R-:W4:Y:S01]  /*1850*/  LDG.E.CONSTANT R72, [R72.64+0x8] ;  /* 0x0000080448487981 */ /* 0x010f22000c1e9900 */
[----:B0-----:R-:W-:-:S02]  /*1860*/  FFMA R10, R10, R21, R31 ;  /* 0x000000150a0a7223 */ /* 0x001fc4000000001f */
[----:B-1----:R-:W-:Y:S02]  /*1870*/  FFMA R14, R21, R14, R35 ;  /* 0x0000000e150e7223 */ /* 0x002fe40000000023 */
[----:B------:R-:W0:Y:S01]  /*1880*/  LDS.128 R20, [R0+0x1c10] ;  /* 0x001c100000147984 */ /* 0x000e220000000c00 */
[----:B------:R-:W-:-:S03]  /*1890*/  FFMA R17, R17, R24, R10 ;  /* 0x0000001811117223 */ /* 0x000fc6000000000a */
[----:B------:R-:W1:Y:S01]  /*18a0*/  LDS R10, [R6.X4+0xc64] ;  /* 0x000c6400060a7984 */ /* 0x000e620000004800 */
[----:B0-----:R-:W-:Y:S01]  /*18b0*/  FFMA R21, R24, R21, R14 ;  /* 0x0000001518157223 */ /* 0x001fe2000000000e */
[----:B------:R-:W-:Y:S02]  /*18c0*/  MOV R14, RZ ;  /* 0x000000ff000e7202 */ /* 0x000fe40000000f00 */
[----:B------:R-:W-:-:S04]  /*18d0*/  MOV R24, RZ ;  /* 0x000000ff00187202 */ /* 0x000fc80000000f00 */
[----:B------:R-:W4:Y:S04]  /*18e0*/  @!P3 LDG.E.CONSTANT R14, [R76.64+0x1524] ;  /* 0x001524044c0eb981 */ /* 0x000f28000c1e9900 */
[----:B------:R-:W4:Y:S01]  /*18f0*/  @!P3 LDG.E.CONSTANT R24, [R76.64+0x2a44] ;  /* 0x002a44044c18b981 */ /* 0x000f22000c1e9900 */
[C---:B-1----:R-:W-:Y:S02]  /*1900*/  FFMA R17, R10.reuse, R29, R17 ;  /* 0x0000001d0a117223 */ /* 0x042fe40000000011 */
[----:B------:R-:W-:Y:S02]  /*1910*/  FFMA R21, R10, R33, R21 ;  /* 0x000000210a157223 */ /* 0x000fe40000000015 */
[----:B------:R-:W0:Y:S02]  /*1920*/  LDS R10, [R6.X4+0xd00] ;  /* 0x000d0000060a7984 */ /* 0x000e240000004800 */
[----:B0-----:R-:W-:-:S02]  /*1930*/  FFMA R8, R10, R8, R17 ;  /* 0x000000080a087223 */ /* 0x001fc40000000011 */
[----:B------:R-:W-:Y:S01]  /*1940*/  FFMA R12, R10, R12, R21 ;  /* 0x0000000c0a0c7223 */ /* 0x000fe20000000015 */
[----:B------:R-:W-:Y:S01]  /*1950*/  LDS R17, [R6.X4+0xc98] ;  /* 0x000c980006117984 */ /* 0x000fe20000004800 */
[C---:B------:R-:W-:Y:S02]  /*1960*/  FFMA R11, R25.reuse, R11, R8 ;  /* 0x0000000b190b7223 */ /* 0x040fe40000000008 */
[----:B------:R-:W-:Y:S01]  /*1970*/  FFMA R21, R25, R15, R12 ;  /* 0x0000000f19157223 */ /* 0x000fe2000000000c */
[----:B------:R-:W0:Y:S04]  /*1980*/  LDS R8, [R6.X4+0xe38] ;  /* 0x000e380006087984 */ /* 0x000e280000004800 */
[----:B------:R-:W1:Y:S04]  /*1990*/  LDS R10, [R6.X4+0xd34] ;  /* 0x000d3400060a7984 */ /* 0x000e680000004800 */
[----:B------:R-:W0:Y:S04]  /*19a0*/  LDS R15, [R6.X4+0xdd0] ;  /* 0x000dd000060f7984 */ /* 0x000e280000004800 */
[----:B------:R-:W0:Y:S04]  /*19b0*/  LDS R12, [R6.X4+0xe6c] ;  /* 0x000e6c00060c7984 */ /* 0x000e280000004800 */
[----:B------:R-:W-:Y:S06]  /*19c0*/  BAR.SYNC 0x0 ;  /* 0x0000000000007b1d */ /* 0x000fec0000000000 */
[----:B------:R1:W-:Y:S04]  /*19d0*/  STS [R3.X4+0x1860], R40 ;  /* 0x0018602803007388 */ /* 0x0003e80000004800 */
[----:B------:R1:W-:Y:S04]  /*19e0*/  STS [R3.X4+0x1d40], R42 ;  /* 0x001d402a03007388 */ /* 0x0003e80000004800 */
[----:B-1----:R-:W4:Y:S04]  /*19f0*/  LDG.E.CONSTANT R40, [R38.64+0x4] ;  /* 0x0000040426287981 */ /* 0x002f28000c1e9900 */
[----:B------:R-:W4:Y:S04]  /*1a00*/  @!P2 LDG.E.CONSTANT R42, [R36.64+0x4] ;  /* 0x00000404242aa981 */ /* 0x000f28000c1e9900 */
[----:B--2---:R1:W-:Y:S04]  /*1a10*/  STS [R3.X4+0xea0], R28 ;  /* 0x000ea01c03007388 */ /* 0x0043e80000004800 */
[----:B-1----:R1:W2:Y:S04]  /*1a20*/  LDG.E.CONSTANT R28, [R62.64+0x4] ;  /* 0x000004043e1c7981 */ /* 0x0022a8000c1e9900 */
[----:B---3--:R3:W-:Y:S04]  /*1a30*/  STS [R3.X4], R26 ;  /* 0x0000001a03007388 */ /* 0x0087e80000004800 */
[----:B-----5:R5:W-:Y:S01]  /*1a40*/  STS [R3.X4+0x1380], R32 ;  /* 0x0013802003007388 */ /* 0x020be20000004800 */
[----:B0-----:R-:W-:-:S02]  /*1a50*/  FFMA R21, R8, R22, R21 ;  /* 0x0000001608157223 */ /* 0x001fc40000000015 */
[----:B------:R-:W-:Y:S01]  /*1a60*/  FFMA R18, R8, R18, R11 ;  /* 0x0000001208127223 */ /* 0x000fe2000000000b */
[----:B------:R-:W-:Y:S04]  /*1a70*/  STS [R3.X4+0x30c0], R46 ;  /* 0x0030c02e03007388 */ /* 0x000fe80000004800 */
[----:B---3--:R0:W3:Y:S04]  /*1a80*/  LDG.E.CONSTANT R26, [R68.64+0x4] ;  /* 0x00000404441a7981 */ /* 0x0080e8000c1e9900 */
[----:B-----5:R-:W5:Y:S04]  /*1a90*/  LDG.E.CONSTANT R32, [R74.64+0x41d04] ;  /* 0x041d04044a207981 */ /* 0x020f68000c1e9900 */
[----:B----4-:R4:W-:Y:S04]  /*1aa0*/  STS [R3.X4+0x4e0], R14 ;  /* 0x0004e00e03007388 */ /* 0x0109e80000004800 */
[----:B------:R1:W-:Y:S01]  /*1ab0*/  STS [R3.X4+0x9c0], R24 ;  /* 0x0009c01803007388 */ /* 0x0003e20000004800 */
[----:B------:R-:W-:-:S02]  /*1ac0*/  FFMA R21, R17, R34, R21 ;  /* 0x0000002211157223 */ /* 0x000fc40000000015 */
[----:B------:R-:W-:Y:S01]  /*1ad0*/  FFMA R18, R17, R30, R18 ;  /* 0x0000001e11127223 */ /* 0x000fe20000000012 */
[----:B0-----:R-:W5:Y:S04]  /*1ae0*/  LDG.E.CONSTANT R68, [R68.64+0x8] ;  /* 0x0000080444447981 */ /* 0x001f68000c1e9900 */
[----:B----4-:R0:W4:Y:S04]  /*1af0*/  LDG.E.CONSTANT R14, [R66.64+0x4] ;  /* 0x00000404420e7981 */ /* 0x010128000c1e9900 */
[----:B-1----:R-:W4:Y:S01]  /*1b00*/  LDG.E.CONSTANT R24, [R74.64+0x2be04] ;  /* 0x02be04044a187981 */ /* 0x002f22000c1e9900 */
[----:B------:R-:W-:-:S02]  /*1b10*/  FFMA R9, R10, R9, R18 ;  /* 0x000000090a097223 */ /* 0x000fc40000000012 */
[----:B------:R-:W-:Y:S01]  /*1b20*/  FFMA R13, R10, R13, R21 ;  /* 0x0000000d0a0d7223 */ /* 0x000fe20000000015 */
[----:B------:R-:W4:Y:S01]  /*1b30*/  LDG.E.CONSTANT R62, [R62.64+0x8] ;  /* 0x000008043e3e7981 */ /* 0x000f22000c1e9900 */
[C---:B------:R-:W-:Y:S02]  /*1b40*/  FFMA R9, R15.reuse, R16, R9 ;  /* 0x000000100f097223 */ /* 0x040fe40000000009 */
[----:B------:R-:W-:Y:S01]  /*1b50*/  FFMA R13, R15, R20, R13 ;  /* 0x000000140f0d7223 */ /* 0x000fe2000000000d */
[----:B0-----:R-:W4:Y:S01]  /*1b60*/  LDG.E.CONSTANT R66, [R66.64+0x8] ;  /* 0x0000080442427981 */ /* 0x001f22000c1e9900 */
[C---:B------:R-:W-:Y:S02]  /*1b70*/  FFMA R9, R12.reuse, R19, R9 ;  /* 0x000000130c097223 */ /* 0x040fe40000000009 */
[----:B------:R-:W-:Y:S01]  /*1b80*/  FFMA R12, R12, R23, R13 ;  /* 0x000000170c0c7223 */ /* 0x000fe2000000000d */
[----:B------:R-:W-:Y:S04]  /*1b90*/  STS [R3.X4+0x3f60], R40 ;  /* 0x003f602803007388 */ /* 0x000fe80000004800 */
[----:B------:R-:W-:Y:S04]  /*1ba0*/  @!P2 STS [R3.X4+0x4440], R42 ;  /* 0x0044402a0300a388 */ /* 0x000fe80000004800 */
[----:B--2---:R-:W-:Y:S04]  /*1bb0*/  STS [R3.X4+0x35a0], R28 ;  /* 0x0035a01c03007388 */ /* 0x004fe80000004800 */
[----:B---3--:R-:W-:Y:S04]  /*1bc0*/  STS [R3.X4+0x2220], R26 ;  /* 0x0022201a03007388 */ /* 0x008fe80000004800 */
[----:B-----5:R-:W-:Y:S04]  /*1bd0*/  STS [R3.X4+0x3a80], R32 ;  /* 0x003a802003007388 */ /* 0x020fe80000004800 */
[----:B----4-:R-:W-:Y:S04]  /*1be0*/  STS [R3.X4+0x2700], R14 ;  /* 0x0027000e03007388 */ /* 0x010fe80000004800 */
[----:B------:R-:W-:Y:S04]  /*1bf0*/  STS [R3.X4+0x2be0], R24 ;  /* 0x002be01803007388 */ /* 0x000fe80000004800 */
[----:B------:R-:W-:Y:S06]  /*1c00*/  BAR.SYNC 0x0 ;  /* 0x0000000000007b1d */ /* 0x000fec0000000000 */
[----:B------:R-:W-:Y:S04]  /*1c10*/  LDS R11, [R6.X4] ;  /* 0x00000000060b7984 */ /* 0x000fe80000004800 */
[----:B------:R-:W0:Y:S04]  /*1c20*/  LDS.128 R24, [R0] ;  /* 0x0000000000187984 */ /* 0x000e280000000c00 */
[----:B------:R-:W1:Y:S04]  /*1c30*/  LDS.128 R32, [R0+0x1b00] ;  /* 0x001b000000207984 */ /* 0x000e680000000c00 */
[----:B------:R-:W2:Y:S04]  /*1c40*/  LDS R8, [R6.X4+0x9c] ;  /* 0x00009c0006087984 */ /* 0x000ea80000004800 */
[----:B------:R-:W-:Y:S04]  /*1c50*/  LDS R13, [R6.X4+0x138] ;  /* 0x00013800060d7984 */ /* 0x000fe80000004800 */
[----:B------:R-:W3:Y:S04]  /*1c60*/  LDS.128 R16, [R0+0x10] ;  /* 0x0000100000107984 */ /* 0x000ee80000000c00 */
[----:B------:R-:W4:Y:S04]  /*1c70*/  LDS.128 R20, [R0+0x1b10] ;  /* 0x001b100000147984 */ /* 0x000f280000000c00 */
[----:B------:R-:W-:Y:S04]  /*1c80*/  LDS.128 R28, [R0+0x30] ;  /* 0x00003000001c7984 */ /* 0x000fe80000000c00 */
[----:B------:R-:W-:Y:S01]  /*1c90*/  LDS.128 R40, [R0+0x1c00] ;  /* 0x001c000000287984 */ /* 0x000fe20000000c00 */
[----:B0-----:R-:W-:-:S02]  /*1ca0*/  FFMA R24, R24, R11, R9 ;  /* 0x0000000b18187223 */ /* 0x001fc40000000009 */
[----:B-1----:R-:W-:Y:S02]  /*1cb0*/  FFMA R32, R11, R32, R12 ;  /* 0x000000200b207223 */ /* 0x002fe4000000000c */
[C---:B--2---:R-:W-:Y:S02]  /*1cc0*/  FFMA R27, R8.reuse, R27, R24 ;  /* 0x0000001b081b7223 */ /* 0x044fe40000000018 */
[----:B------:R-:W-:Y:S01]  /*1cd0*/  FFMA R32, R8, R35, R32 ;  /* 0x0000002308207223 */ /* 0x000fe20000000020 */
[----:B------:R-:W-:Y:S04]  /*1ce0*/  LDS R24, [R6.X4+0x1d4] ;  /* 0x0001d40006187984 */ /* 0x000fe80000004800 */
[----:B------:R-:W0:Y:S01]  /*1cf0*/  LDS.128 R8, [R0+0x20] ;  /* 0x0000200000087984 */ /* 0x000e220000000c00 */
[----:B---3--:R-:W-:-:S02]  /*1d00*/  FFMA R18, R18, R13, R27 ;  /* 0x0000000d12127223 */ /* 0x008fc4000000001b */
[----:B----4-:R-:W-:Y:S02]  /*1d10*/  FFMA R22, R13, R22, R32 ;  /* 0x000000160d167223 */ /* 0x010fe40000000020 */
[----:B------:R-:W1:Y:S01]  /*1d20*/  LDS.128 R12, [R0+0x1b20] ;  /* 0x001b2000000c7984 */ /* 0x000e620000000c00 */
[----:B0-----:R-:W-:-:S03]  /*1d30*/  FFMA R27, R9, R24, R18 ;  /* 0x00000018091b7223 */ /* 0x001fc60000000012 */
[----:B------:R-:W0:Y:S04]  /*1d40*/  LDS R18, [R6.X4+0x34] ;  /* 0x0000340006127984 */ /* 0x000e280000004800 */
[----:B------:R-:W2:Y:S01]  /*1d50*/  LDS R9, [R6.X4+0xd0] ;  /* 0x0000d00006097984 */ /* 0x000ea20000004800 */
[----:B-1----:R-:W-:-:S03]  /*1d60*/  FFMA R13, R24, R13, R22 ;  /* 0x0000000d180d7223 */ /* 0x002fc60000000016 */
[----:B------:R-:W1:Y:S01]  /*1d70*/  LDS R22, [R6.X4+0x16c] ;  /* 0x00016c0006167984 */ /* 0x000e620000004800 */
[----:B0-----:R-:W-:-:S03]  /*1d80*/  FFMA R27, R18, R25, R27 ;  /* 0x00000019121b7223 */ /* 0x001fc6000000001b */
[----:B------:R-:W0:Y:S01]  /*1d90*/  LDS R25, [R6.X4+0x208] ;  /* 0x0002080006197984 */ /* 0x000e220000004800 */
[----:B------:R-:W-:-:S03]  /*1da0*/  FFMA R33, R18, R33, R13 ;  /* 0x0000002112217223 */ /* 0x000fc6000000000d */
[----:B------:R-:W3:Y:S01]  /*1db0*/  LDS R13, [R6.X4+0x68] ;  /* 0x00006800060d7984 */ /* 0x000ee20000004800 */
[----:B--2---:R-:W-:-:S03]  /*1dc0*/  FFMA R20, R9, R20, R33 ;  /* 0x0000001409147223 */ /* 0x004fc60000000021 */
[----:B------:R-:W2:Y:S01]  /*1dd0*/  LDS R18, [R6.X4+0x104] ;  /* 0x0001040006127984 */ /* 0x000ea20000004800 */
[----:B------:R-:W-:-:S03]  /*1de0*/  FFMA R16, R9, R16, R27 ;  /* 0x0000001009107223 */ /* 0x000fc6000000001b */
[----:B------:R-:W4:Y:S01]  /*1df0*/  LDS R9, [R6.X4+0x1a0] ;  /* 0x0001a00006097984 */ /* 0x000f220000004800 */
[----:B-1----:R-:W-:-:S03]  /*1e00*/  FFMA R23, R22, R23, R20 ;  /* 0x0000001716177223 */ /* 0x002fc60000000014 */
[----:B------:R-:W1:Y:S01]  /*1e10*/  LDS R20, [R6.X4+0x23c] ;  /* 0x00023c0006147984 */ /* 0x000e620000004800 */
[----:B------:R-:W-:-:S03]  /*1e20*/  FFMA R16, R22, R19, R16 ;  /* 0x0000001316107223 */ /* 0x000fc60000000010 */
[----:B------:R-:W5:Y:S01]  /*1e30*/  LDS R19, [R6.X4+0x270] ;  /* 0x0002700006137984 */ /* 0x000f620000004800 */
[C---:B0-----:R-:W-:Y:S02]  /*1e40*/  FFMA R10, R25.reuse, R10, R16 ;  /* 0x0000000a190a7223 */ /* 0x041fe40000000010 */
[----:B------:R-:W-:Y:S01]  /*1e50*/  FFMA R14, R25, R14, R23 ;  /* 0x0000000e190e7223 */ /* 0x000fe20000000017 */
[----:B------:R-:W0:Y:S01]  /*1e60*/  LDS R16, [R6.X4+0x30c] ;  /* 0x00030c0006107984 */ /* 0x000e220000004800 */
[C---:B---3--:R-:W-:Y:S02]  /*1e70*/  FFMA R10, R13.reuse, R26, R10 ;  /* 0x0000001a0d0a7223 */ /* 0x048fe4000000000a */
[----:B------:R-:W-:Y:S01]  /*1e80*/  FFMA R14, R13, R34, R14 ;  /* 0x000000220d0e7223 */ /* 0x000fe2000000000e */
[----:B------:R-:W-:Y:S01]  /*1e90*/  LDS.128 R24, [R0+0x50] ;  /* 0x0000500000187984 */ /* 0x000fe20000000c00 */
[----:B--2---:R-:W-:-:S03]  /*1ea0*/  FFMA R10, R18, R17, R10 ;  /* 0x00000011120a7223 */ /* 0x004fc6000000000a */
[----:B------:R-:W2:Y:S01]  /*1eb0*/  LDS.128 R32, [R0+0x1b30] ;  /* 0x001b300000207984 */ /* 0x000ea20000000c00 */
[----:B------:R-:W-:Y:S02]  /*1ec0*/  FFMA R14, R18, R21, R14 ;  /* 0x00000015120e7223 */ /* 0x000fe4000000000e */
[C---:B----4-:R-:W-:Y:S01]  /*1ed0*/  FFMA R8, R9.reuse, R8, R10 ;  /* 0x0000000809087223 */ /* 0x050fe2000000000a */
[----:B------:R-:W-:Y:S01]  /*1ee0*/  LDS R17, [R6.X4+0x3a8] ;  /* 0x0003a80006117984 */ /* 0x000fe20000004800 */
[----:B------:R-:W-:Y:S02]  /*1ef0*/  FFMA R12, R9, R12, R14 ;  /* 0x0000000c090c7223 */ /* 0x000fe4000000000e */
[C---:B-1----:R-:W-:Y:S02]  /*1f00*/  FFMA R8, R20.reuse, R11, R8 ;  /* 0x0000000b14087223 */ /* 0x042fe40000000008 */
[----:B------:R-:W-:Y:S02]  /*1f10*/  FFMA R20, R20, R15, R12 ;  /* 0x0000000f14147223 */ /* 0x000fe4000000000c */
[----:B-----5:R-:W-:Y:S01]  /*1f20*/  FFMA R28, R28, R19, R8 ;  /* 0x000000131c1c7223 */ /* 0x020fe20000000008 */
[----:B------:R-:W1:Y:S04]  /*1f30*/  LDS.128 R12, [R0+0x40] ;  /* 0x00004000000c7984 */ /* 0x000e680000000c00 */
[----:B------:R-:W3:Y:S01]  /*1f40*/  LDS.128 R8, [R0+0x1b40] ;  /* 0x001b400000087984 */ /* 0x000ee20000000c00 */
[----:B0-----:R-:W-:-:S02]  /*1f50*/  FFMA R28, R16, R31, R28 ;  /* 0x0000001f101c7223 */ /* 0x001fc4000000001c */
[----:B--2---:R-:W-:Y:S02]  /*1f60*/  FFMA R20, R19, R32, R20 ;  /* 0x0000002013147223 */ /* 0x004fe40000000014 */
[----:B------:R-:W-:Y:S02]  /*1f70*/  LDS R19, [R6.X4+0x340] ;  /* 0x0003400006137984 */ /* 0x000fe40000004800 */
[----:B------:R-:W-:Y:S02]  /*1f80*/  FFMA R20, R16, R35, R20 ;  /* 0x0000002310147223 */ /* 0x000fe40000000014 */
[----:B------:R-:W0:Y:S01]  /*1f90*/  LDS R16, [R6.X4+0x444] ;  /* 0x0004440006107984 */ /* 0x000e220000004800 */
[----:B-1----:R-:W-:Y:S02]  /*1fa0*/  FFMA R14, R14, R17, R28 ;  /* 0x000000110e0e7223 */ /* 0x002fe4000000001c */
[----:B---3--:R-:W-:Y:S02]  /*1fb0*/  FFMA R17, R17, R10, R20 ;  /* 0x0000000a11117223 */ /* 0x008fe40000000014 */
[----:B------:R-:W1:Y:S04]  /*1fc0*/  LDS.128 R20, [R0+0x1b50] ;  /* 0x001b500000147984 */ /* 0x000e680000000c00 */
[----:B------:R-:W2:Y:S01]  /*1fd0*/  LDS R10, [R6.X4+0x2a4] ;  /* 0x0002a400060a7984 */ /* 0x000ea20000004800 */
[----:B0-----:R-:W-:-:S03]  /*1fe0*/  FFMA R25, R25, R16, R14 ;  /* 0x0000001019197223 */ /* 0x001fc6000000000e */
[----:B------:R-:W0:Y:S01]  /*1ff0*/  LDS R14, [R6.X4+0x3dc] ;  /* 0x0003dc00060e7984 */ /* 0x000e220000004800 */
[----:B-1----:R-:W-:-:S03]  /*2000*/  FFMA R21, R16, R21, R17 ;  /* 0x0000001510157223 */ /* 0x002fc60000000011 */
[----:B------:R-:W1:Y:S01]  /*2010*/  LDS R17, [R6.X4+0x478] ;  /* 0x0004780006117984 */ /* 0x000e620000004800 */
[C---:B--2---:R-:W-:Y:S02]  /*2020*/  FFMA R29, R10.reuse, R29, R25 ;  /* 0x0000001d0a1d7223 */ /* 0x044fe40000000019 */
[----:B------:R-:W-:Y:S01]  /*2030*/  FFMA R21, R10, R33, R21 ;  /* 0x000000210a157223 */ /* 0x000fe20000000015 */
[----:B------:R-:W2:Y:S01]  /*2040*/  LDS R25, [R6.X4+0x2d8] ;  /* 0x0002d80006197984 */ /* 0x000ea20000004800 */
[C---:B------:R-:W-:Y:S02]  /*2050*/  FFMA R12, R19.reuse, R12, R29 ;  /* 0x0000000c130c7223 */ /* 0x040fe4000000001d */
[----:B------:R-:W-:Y:S01]  /*2060*/  FFMA R21, R19, R8, R21 ;  /* 0x0000000813157223 */ /* 0x000fe20000000015 */
[----:B------:R-:W-:Y:S04]  /*2070*/  LDS R10, [R6.X4+0x4ac] ;  /* 0x0004ac00060a7984 */ /* 0x000fe80000004800 */
[----:B------:R-:W3:Y:S01]  /*2080*/  LDS R8, [R6.X4+0x374] ;  /* 0x0003740006087984 */ /* 0x000ee20000004800 */
[----:B0-----:R-:W-:-:S03]  /*2090*/  FFMA R12, R14, R15, R12 ;  /* 0x0000000f0e0c7223 */ /* 0x001fc6000000000c */
[----:B------:R-:W0:Y:S01]  /*20a0*/  LDS R15, [R6.X4+0x410] ;  /* 0x00041000060f7984 */ /* 0x000e220000004800 */
[----:B------:R-:W-:-:S03]  /*20b0*/  FFMA R11, R14, R11, R21 ;  /* 0x0000000b0e0b7223 */ /* 0x000fc60000000015 */
[----:B------:R-:W-:Y:S01]  /*20c0*/  LDS R21, [R6.X4+0x4e0] ;  /* 0x0004e00006157984 */ /* 0x000fe20000004800 */
[C---:B-1----:R-:W-:Y:S02]  /*20d0*/  FFMA R12, R17.reuse, R26, R12 ;  /* 0x0000001a110c7223 */ /* 0x042fe4000000000c */
[----:B------:R-:W-:Y:S02]  /*20e0*/  FFMA R11, R17, R22, R11 ;  /* 0x00000016110b7223 */ /* 0x000fe4000000000b */
[----:B------:R-:W1:Y:S04]  /*20f0*/  LDS.128 R16, [R0+0x60] ;  /* 0x0000600000107984 */ /* 0x000e680000000c00 */
[----:B------:R-:W4:Y:S01]  /*2100*/  LDS R22, [R6.X4+0x57c] ;  /* 0x00057c0006167984 */ /* 0x000f220000004800 */
[----:B--2---:R-:W-:-:S02]  /*2110*/  FFMA R12, R25, R30, R12 ;  /* 0x0000001e190c7223 */ /* 0x004fc4000000000c */
[----:B------:R-:W-:Y:S01]  /*2120*/  FFMA R11, R25, R34, R11 ;  /* 0x00000022190b7223 */ /* 0x000fe2000000000b */
[----:B------:R-:W2:Y:S01]  /*2130*/  LDS.128 R28, [R0+0x1b60] ;  /* 0x001b6000001c7984 */ /* 0x000ea20000000c00 */
[C---:B---3--:R-:W-:Y:S02]  /*2140*/  FFMA R12, R8.reuse, R13, R12 ;  /* 0x0000000d080c7223 */ /* 0x048fe4000000000c */
[----:B------:R-:W-:Y:S01]  /*2150*/  FFMA R9, R8, R9, R11 ;  /* 0x0000000908097223 */ /* 0x000fe2000000000b */
[----:B------:R-:W-:Y:S01]  /*2160*/  LDS.128 R32, [R0+0x80] ;  /* 0x0000800000207984 */ /* 0x000fe20000000c00 */
[C---:B0-----:R-:W-:Y:S02]  /*2170*/  FFMA R12, R15.reuse, R24, R12 ;  /* 0x000000180f0c7223 */ /* 0x041fe4000000000c */
[----:B------:R-:W-:Y:S02]  /*2180*/  FFMA R9, R15, R20, R9 ;  /* 0x000000140f097223 */ /* 0x000fe40000000009 */
[----:B------:R-:W-:-:S02]  /*2190*/  FFMA R12, R10, R27, R12 ;  /* 0x0000001b0a0c7223 */ /* 0x000fc4000000000c */
[----:B------:R-:W-:Y:S01]  /*21a0*/  FFMA R20, R10, R23, R9 ;  /* 0x000000170a147223 */ /* 0x000fe20000000009 */
[----:B------:R-:W-:Y:S04]  /*21b0*/  LDS.128 R24, [R0+0x1b80] ;  /* 0x001b800000187984 */ /* 0x000fe80000000c00 */
[----:B------:R-:W-:Y:S04]  /*21c0*/  LDS R23, [R6.X4+0x618] ;  /* 0x0006180006177984 */ /* 0x000fe80000004800 */
[----:B------:R-:W0:Y:S01]  /*21d0*/  LDS.128 R8, [R0+0x1b70] ;  /* 0x001b700000087984 */ /* 0x000e220000000c00 */
[----:B-1----:R-:W-:-:S03]  /*21e0*/  FFMA R16, R16, R21, R12 ;  /* 0x0000001510107223 */ /* 0x002fc6000000000c */
[----:B------:R-:W1:Y:S01]  /*21f0*/  LDS.128 R12, [R0+0x70] ;  /* 0x00007000000c7984 */ /* 0x000e620000000c00 */
[----:B----4-:R-:W-:-:S03]  /*2200*/  FFMA R19, R22, R19, R16 ;  /* 0x0000001316137223 */ /* 0x010fc60000000010 */
[----:B------:R-:W3:Y:S01]  /*2210*/  LDS R16, [R6.X4+0x6b4] ;  /* 0x0006b40006107984 */ /* 0x000ee20000004800 */
[----:B--2---:R-:W-:-:S03]  /*2220*/  FFMA R20, R21, R28, R20 ;  /* 0x0000001c15147223 */ /* 0x004fc60000000014 */
[----:B------:R-:W-:Y:S01]  /*2230*/  LDS R21, [R6.X4+0x5b0] ;  /* 0x0005b00006157984 */ /* 0x000fe20000004800 */
[----:B------:R-:W-:-:S04]  /*2240*/  FFMA R20, R22, R31, R20 ;  /* 0x0000001f16147223 */ /* 0x000fc80000000014 */
[----:B0-----:R-:W-:Y:S02]  /*2250*/  FFMA R20, R23, R10, R20 ;  /* 0x0000000a17147223 */ /* 0x001fe40000000014 */
[----:B------:R-:W0:Y:S01]  /*2260*/  LDS R10, [R6.X4+0x514] ;  /* 0x00051400060a7984 */ /* 0x000e220000004800 */
[----:B-1----:R-:W-:-:S03]  /*2270*/  FFMA R14, R14, R23, R19 ;  /* 0x000000170e0e7223 */ /* 0x002fc60000000013 */
[----:B------:R-:W-:Y:S01]  /*2280*/  LDS R19, [R6.X4+0x6e8] ;  /* 0x0006e80006137984 */ /* 0x000fe20000004800 */
[----:B---3--:R-:W-:-:S03]  /*2290*/  FFMA R33, R33, R16, R14 ;  /* 0x0000001021217223 */ /* 0x008fc6000000000e */
[----:B------:R-:W1:Y:S01]  /*22a0*/  LDS R14, [R6.X4+0x64c] ;  /* 0x00064c00060e7984 */ /* 0x000e620000004800 */
[----:B------:R-:W-:-:S03]  /*22b0*/  FFMA R20, R16, R25, R20 ;  /* 0x0000001910147223 */ /* 0x000fc60000000014 */
[----:B------:R-:W-:Y:S01]  /*22c0*/  LDS R25, [R6.X4+0x750] ;  /* 0x0007500006197984 */ /* 0x000fe20000004800 */
[C---:B0-----:R-:W-:Y:S02]  /*22d0*/  FFMA R33, R10.reuse, R17, R33 ;  /* 0x000000110a217223 */ /* 0x041fe40000000021 */
[----:B------:R-:W-:Y:S01]  /*22e0*/  FFMA R20, R10, R29, R20 ;  /* 0x0000001d0a147223 */ /* 0x000fe20000000014 */
[----:B------:R-:W0:Y:S01]  /*22f0*/  LDS R17, [R6.X4+0x548] ;  /* 0x0005480006117984 */ /* 0x000e220000004800 */
[C---:B------:R-:W-:Y:S02]  /*2300*/  FFMA R12, R21.reuse, R12, R33 ;  /* 0x0000000c150c7223 */ /* 0x040fe40000000021 */
[----:B------:R-:W-:Y:S01]  /*2310*/  FFMA R20, R21, R8, R20 ;  /* 0x0000000815147223 */ /* 0x000fe20000000014 */
[----:B------:R-:W-:Y:S01]  /*2320*/  LDS R10, [R6.X4+0x71c] ;  /* 0x00071c00060a7984 */ /* 0x000fe20000004800 */
[----:B-1----:R-:W-:-:S03]  /*2330*/  FFMA R12, R14, R15, R12 ;  /* 0x0000000f0e0c7223 */ /* 0x002fc6000000000c */
[----:B------:R-:W1:Y:S04]  /*2340*/  LDS R8, [R6.X4+0x5e4] ;  /* 0x0005e40006087984 */ /* 0x000e680000004800 */
[----:B------:R-:W2:Y:S01]  /*2350*/  LDS R15, [R6.X4+0x680] ;  /* 0x00068000060f7984 */ /* 0x000ea20000004800 */
[----:B------:R-:W-:-:S03]  /*2360*/  FFMA R11, R14, R11, R20 ;  /* 0x0000000b0e0b7223 */ /* 0x000fc60000000014 */
[----:B------:R-:W3:Y:S01]  /*2370*/  LDS.128 R20, [R0+0x90] ;  /* 0x0000900000147984 */ /* 0x000ee20000000c00 */
[C---:B------:R-:W-:Y:S02]  /*2380*/  FFMA R12, R19.reuse, R34, R12 ;  /* 0x00000022130c7223 */ /* 0x040fe4000000000c */
[----:B------:R-:W-:Y:S02]  /*2390*/  FFMA R11, R19, R26, R11 ;  /* 0x0000001a130b7223 */ /* 0x000fe4000000000b */
[----:B------:R-:W4:Y:S01]  /*23a0*/  LDS R26, [R6.X4+0x7ec] ;  /* 0x0007ec00061a7984 */ /* 0x000f220000004800 */
[C---:B0-----:R-:W-:Y:S02]  /*23b0*/  FFMA R12, R17.reuse, R18, R12 ;  /* 0x00000012110c7223 */ /* 0x041fe4000000000c */
[----:B------:R-:W-:Y:S02]  /*23c0*/  FFMA R11, R17, R30, R11 ;  /* 0x0000001e110b7223 */ /* 0x000fe4000000000b */
[----:B------:R-:W0:Y:S01]  /*23d0*/  LDS.128 R16, [R0+0x1b90] ;  /* 0x001b900000107984 */ /* 0x000e220000000c00 */
[----:B-1----:R-:W-:-:S03]  /*23e0*/  FFMA R12, R8, R13, R12 ;  /* 0x0000000d080c7223 */ /* 0x002fc6000000000c */
[----:B------:R-:W-:Y:S01]  /*23f0*/  LDS.128 R28, [R0+0xb0] ;  /* 0x0000b000001c7984 */ /* 0x000fe20000000c00 */
[----:B------:R-:W-:Y:S02]  /*2400*/  FFMA R9, R8, R9, R11 ;  /* 0x0000000908097223 */ /* 0x000fe4000000000b */
[C---:B--2---:R-:W-:Y:S02]  /*2410*/  FFMA R12, R15.reuse, R32, R12 ;  /* 0x000000200f0c7223 */ /* 0x044fe4000000000c */
[----:B------:R-:W-:Y:S02]  /*2420*/  FFMA R9, R15, R24, R9 ;  /* 0x000000180f097223 */ /* 0x000fe40000000009 */
[C---:B------:R-:W-:Y:S02]  /*2430*/  FFMA R12, R10.reuse, R35, R12 ;  /* 0x000000230a0c7223 */ /* 0x040fe4000000000c */
[----:B------:R-:W-:Y:S01]  /*2440*/  FFMA R24, R10, R27, R9 ;  /* 0x0000001b0a187223 */ /* 0x000fe20000000009 */
[----:B------:R-:W-:Y:S01]  /*2450*/  LDS.128 R32, [R0+0xd0] ;  /* 0x0000d00000207984 */ /* 0x000fe20000000c00 */
[----:B---3--:R-:W-:-:S03]  /*2460*/  FFMA R20, R20, R25, R12 ;  /* 0x0000001914147223 */ /* 0x008fc6000000000c */
[----:B------:R-:W-:Y:S04]  /*2470*/  LDS R27, [R6.X4+0x888] ;  /* 0x00088800061b7984 */ /* 0x000fe80000004800 */
[----:B------:R-:W1:Y:S04]  /*2480*/  LDS.128 R12, [R0+0xa0] ;  /* 0x0000a000000c7984 */ /* 0x000e680000000c00 */
[----:B------:R-:W2:Y:S01]  /*2490*/  LDS.128 R8, [R0+0x1ba0] ;  /* 0x001ba00000087984 */ /* 0x000ea20000000c00 */
[----:B----4-:R-:W-:Y:S02]  /*24a0*/  FFMA R20, R26, R23, R20 ;  /* 0x000000171a147223 */ /* 0x010fe40000000014 */
[----:B0-----:R-:W-:-:S04]  /*24b0*/  FFMA R16, R25, R16, R24 ;  /* 0x0000001019107223 */ /* 0x001fc80000000018 */
[----:B------:R-:W-:Y:S02]  /*24c0*/  FFMA R19, R26, R19, R16 ;  /* 0x000000131a137223 */ /* 0x000fe40000000010 */
[----:B------:R-:W0:Y:S01]  /*24d0*/  LDS R16, [R6.X4+0x924] ;  /* 0x0009240006107984 */ /* 0x000e220000004800 */
[----:B-1----:R-:W-:-:S03]  /*24e0*/  FFMA R14, R14, R27, R20 ;  /* 0x0000001b0e0e7223 */ /* 0x002fc60000000014 */
[----:B------:R-:W-:Y:S01]  /*24f0*/  LDS R20, [R6.X4+0x784] ;  /* 0x0007840006147984 */ /* 0x000fe20000004800 */
[----:B--2---:R-:W-:-:S03]  /*2500*/  FFMA R10, R27, R10, R19 ;  /* 0x0000000a1b0a7223 */ /* 0x004fc60000000013 */
[----:B------:R-:W1:Y:S04]  /*2510*/  LDS.128 R24, [R0+0x1bb0] ;  /* 0x001bb00000187984 */ /* 0x000e680000000c00 */
[----:B------:R-:W2:Y:S01]  /*2520*/  LDS R19, [R6.X4+0x820] ;  /* 0x0008200006137984 */ /* 0x000ea20000004800 */
[----:B0-----:R-:W-:Y:S02]  /*2530*/  FFMA R14, R29, R16, R14 ;  /* 0x000000101d0e7223 */ /* 0x001fe4000000000e */
[----:B-1----:R-:W-:Y:S02]  /*2540*/  FFMA R10, R16, R25, R10 ;  /* 0x00000019100a7223 */ /* 0x002fe4000000000a */
[C---:B------:R-:W-:Y:S01]  /*2550*/  FFMA R16, R20.reuse, R21, R14 ;  /* 0x0000001514107223 */ /* 0x040fe2000000000e */
[----:B------:R-:W-:Y:S04]  /*2560*/  LDS R25, [R6.X4+0x8f0] ;  /* 0x0008f00006197984 */ /* 0x000fe80000004800 */
[----:B------:R-:W0:Y:S01]  /*2570*/  LDS R14, [R6.X4+0x8bc] ;  /* 0x0008bc00060e7984 */ /* 0x000e220000004800 */
[----:B------:R-:W-:-:S03]  /*2580*/  FFMA R10, R20, R17, R10 ;  /* 0x00000011140a7223 */ /* 0x000fc6000000000a */
[----:B------:R-:W1:Y:S01]  /*2590*/  LDS R21, [R6.X4+0x958] ;  /* 0x0009580006157984 */ /* 0x000e620000004800 */
[----:B--2---:R-:W-:-:S03]  /*25a0*/  FFMA R12, R19, R12, R16 ;  /* 0x0000000c130c7223 */ /* 0x004fc60000000010 */
[----:B------:R-:W2:Y:S01]  /*25b0*/  LDS R17, [R6.X4+0x7b8] ;  /* 0x0007b80006117984 */ /* 0x000ea20000004800 */
[----:B------:R-:W-:-:S03]  /*25c0*/  FFMA R19, R19, R8, R10 ;  /* 0x0000000813137223 */ /* 0x000fc6000000000a */
[----:B------:R-:W3:Y:S04]  /*25d0*/  LDS R10, [R6.X4+0x854] ;  /* 0x00085400060a7984 */ /* 0x000ee80000004800 */
[----:B------:R-:W4:Y:S01]  /*25e0*/  LDS R8, [R6.X4+0x98c] ;  /* 0x00098c0006087984 */ /* 0x000f220000004800 */
[C---:B0-----:R-:W-:Y:S02]  /*25f0*/  FFMA R11, R14.reuse, R11, R19 ;  /* 0x0000000b0e0b7223 */ /* 0x041fe40000000013 */
[----:B------:R-:W-:Y:S02]  /*2600*/  FFMA R12, R14, R15, R12 ;  /* 0x0000000f0e0c7223 */ /* 0x000fe4000000000c */
[C---:B-1----:R-:W-:Y:S01]  /*2610*/  FFMA R11, R21.reuse, R26, R11 ;  /* 0x0000001a150b7223 */ /* 0x042fe2000000000b */
[----:B------:R-:W-:Y:S01]  /*2620*/  LDS R15, [R6.X4+0x9c0] ;  /* 0x0009c000060f7984 */ /* 0x000fe20000004800 */
[----:B------:R-:W-:-:S02]  /*2630*/  FFMA R12, R21, R30, R12 ;  /* 0x0000001e150c7223 */ /* 0x000fc4000000000c */
[C---:B--2---:R-:W-:Y:S02]  /*2640*/  FFMA R11, R17.reuse, R18, R11 ;  /* 0x00000012110b7223 */ /* 0x044fe4000000000b */
[----:B------:R-:W-:Y:S02]  /*2650*/  FFMA R14, R17, R22, R12 ;  /* 0x00000016110e7223 */ /* 0x000fe4000000000c */
[C---:B---3--:R-:W-:Y:S01]  /*2660*/  FFMA R9, R10.reuse, R9, R11 ;  /* 0x000000090a097223 */ /* 0x048fe2000000000b */
[----:B------:R-:W0:Y:S01]  /*2670*/  LDS.128 R16, [R0+0xc0] ;  /* 0x0000c00000107984 */ /* 0x000e220000000c00 */
[----:B------:R-:W-:-:S03]  /*2680*/  FFMA R13, R10, R13, R14 ;  /* 0x0000000d0a0d7223 */ /* 0x000fc6000000000e */
[----:B------:R-:W1:Y:S01]  /*2690*/  LDS.128 R20, [R0+0x1bc0] ;  /* 0x001bc00000147984 */ /* 0x000e620000000c00 */
[C---:B------:R-:W-:Y:S02]  /*26a0*/  FFMA R9, R25.reuse, R24, R9 ;  /* 0x0000001819097223 */ /* 0x040fe40000000009 */
[----:B------:R-:W-:Y:S01]  /*26b0*/  FFMA R13, R25, R28, R13 ;  /* 0x0000001c190d7223 */ /* 0x000fe2000000000d */
[----:B------:R-:W2:Y:S01]  /*26c0*/  LDS R12, [R6.X4+0xa5c] ;  /* 0x000a5c00060c7984 */ /* 0x000ea20000004800 */
[C---:B----4-:R-:W-:Y:S02]  /*26d0*/  FFMA R27, R8.reuse, R27, R9 ;  /* 0x0000001b081b7223 */ /* 0x050fe40000000009 */
[----:B------:R-:W-:Y:S01]  /*26e0*/  FFMA R13, R8, R31, R13 ;  /* 0x0000001f080d7223 */ /* 0x000fe2000000000d */
[----:B------:R-:W3:Y:S04]  /*26f0*/  LDS R25, [R6.X4+0xaf8] ;  /* 0x000af80006197984 */ /* 0x000ee80000004800 */
[----:B------:R-:W4:Y:S01]  /*2700*/  LDS.128 R8, [R0+0x1bd0] ;  /* 0x001bd00000087984 */ /* 0x000f220000000c00 */
[----:B0-----:R-:W-:-:S03]  /*2710*/  FFMA R13, R16, R15, R13 ;  /* 0x0000000f100d7223 */ /* 0x001fc6000000000d */
[----:B------:R-:W-:Y:S01]  /*2720*/  LDS R16, [R6.X4+0xb94] ;  /* 0x000b940006107984 */ /* 0x000fe20000004800 */
[----:B-1----:R-:W-:Y:S02]  /*2730*/  FFMA R20, R15, R20, R27 ;  /* 0x000000140f147223 */ /* 0x002fe4000000001b */
[C---:B--2---:R-:W-:Y:S02]  /*2740*/  FFMA R19, R12.reuse, R19, R13 ;  /* 0x000000130c137223 */ /* 0x044fe4000000000d */
[----:B------:R-:W-:Y:S02]  /*2750*/  FFMA R20, R12, R23, R20 ;  /* 0x000000170c147223 */ /* 0x000fe40000000014 */
[----:B---3--:R-:W-:Y:S01]  /*2760*/  FFMA R19, R34, R25, R19 ;  /* 0x0000001922137223 */ /* 0x008fe20000000013 */
[----:B------:R-:W0:Y:S01]  /*2770*/  LDS.128 R12, [R0+0xe0] ;  /* 0x0000e000000c7984 */ /* 0x000e220000000c00 */
[----:B----4-:R-:W-:-:S03]  /*2780*/  FFMA R10, R25, R10, R20 ;  /* 0x0000000a190a7223 */ /* 0x010fc60000000014 */
[----:B------:R-:W2:Y:S04]  /*2790*/  LDG.E.CONSTANT R34, [R38.64+0x8] ;  /* 0x0000080426227981 */ /* 0x000ea8000c1e9900 */
[----:B------:R-:W1:Y:S01]  /*27a0*/  LDS.128 R24, [R0+0x1be0] ;  /* 0x001be00000187984 */ /* 0x000e620000000c00 */
[----:B0-----:R-:W-:-:S03]  /*27b0*/  FFMA R28, R13, R16, R19 ;  /* 0x000000100d1c7223 */ /* 0x001fc60000000013 */
[----:B------:R-:W-:Y:S04]  /*27c0*/  LDS R13, [R6.X4+0xa90] ;  /* 0x000a9000060d7984 */ /* 0x000fe80000004800 */
[----:B------:R-:W-:Y:S01]  /*27d0*/  LDS R19, [R6.X4+0xbc8] ;  /* 0x000bc80006137984 */ /* 0x000fe20000004800 */
[----:B-1----:R-:W-:-:S03]  /*27e0*/  FFMA R10, R16, R25, R10 ;  /* 0x00000019100a7223 */ /* 0x002fc6000000000a */
[----:B------:R-:W0:Y:S02]  /*27f0*/  LDS R16, [R6.X4+0x9f4] ;  /* 0x0009f40006107984 */ /* 0x000e240000004800 */
[C---:B0-----:R-:W-:Y:S02]  /*2800*/  FFMA R17, R16.reuse, R17, R28 ;  /* 0x0000001110117223 */ /* 0x041fe4000000001c */
[----:B------:R-:W-:Y:S01]  /*2810*/  FFMA R21, R16, R21, R10 ;  /* 0x0000001510157223 */ /* 0x000fe2000000000a */
[----:B------:R-:W-:Y:S04]  /*2820*/  LDS.128 R28, [R0+0xf0] ;  /* 0x0000f000001c7984 */ /* 0x000fe80000000c00 */
[----:B------:R-:W0:Y:S01]  /*2830*/  LDS R16, [R6.X4+0xb2c] ;  /* 0x000b2c0006107984 */ /* 0x000e220000004800 */
[----:B------:R-:W-:-:S03]  /*2840*/  FFMA R32, R13, R32, R17 ;  /* 0x000000200d207223 */ /* 0x000fc60000000011 */
[----:B------:R-:W1:Y:S01]  /*2850*/  LDS R17, [R6.X4+0xa28] ;  /* 0x000a280006117984 */ /* 0x000e620000004800 */
[----:B------:R-:W-:-:S03]  /*2860*/  FFMA R8, R13, R8, R21 ;  /* 0x000000080d087223 */ /* 0x000fc60000000015 */
[----:B------:R-:W3:Y:S04]  /*2870*/  LDS R10, [R6.X4+0xac4] ;  /* 0x000ac400060a7984 */ /* 0x000ee80000004800 */
[----:B------:R-:W-:Y:S01]  /*2880*/  LDS R13, [R6.X4+0xc30] ;  /* 0x000c3000060d7984 */ /* 0x000fe20000004800 */
[C---:B0-----:R-:W-:Y:S02]  /*2890*/  FFMA R8, R16.reuse, R11, R8 ;  /* 0x0000000b10087223 */ /* 0x041fe40000000008 */
[----:B------:R-:W-:Y:S01]  /*28a0*/  FFMA R32, R16, R35, R32 ;  /* 0x0000002310207223 */ /* 0x000fe20000000020 */
[----:B------:R-:W0:Y:S01]  /*28b0*/  LDS R11, [R6.X4+0xb60] ;  /* 0x000b6000060b7984 */ /* 0x000e220000004800 */
[C---:B------:R-:W-:Y:S02]  /*28c0*/  FFMA R26, R19.reuse, R26, R8 ;  /* 0x0000001a131a7223 */ /* 0x040fe40000000008 */
[----:B------:R-:W-:Y:S01]  /*28d0*/  FFMA R14, R19, R14, R32 ;  /* 0x0000000e130e7223 */ /* 0x000fe20000000020 */
[----:B------:R-:W4:Y:S01]  /*28e0*/  LDS R8, [R6.X4+0xbfc] ;  /* 0x000bfc0006087984 */ /* 0x000f220000004800 */
[----:B-1----:R-:W-:-:S02]  /*28f0*/  FFMA R22, R17, R22, R26 ;  /* 0x0000001611167223 */ /* 0x002fc4000000001a */
[----:B------:R-:W-:Y:S01]  /*2900*/  FFMA R14, R17, R18, R14 ;  /* 0x00000012110e7223 */ /* 0x000fe2000000000e */
[----:B------:R-:W-:Y:S01]  /*2910*/  MOV R20, RZ ;  /* 0x000000ff00147202 */ /* 0x000fe20000000f00 */
[----:B------:R-:W1:Y:S01]  /*2920*/  LDS.128 R16, [R0+0x1bf0] ;  /* 0x001bf00000107984 */ /* 0x000e620000000c00 */
[C---:B---3--:R-:W-:Y:S02]  /*2930*/  FFMA R9, R10.reuse, R9, R22 ;  /* 0x000000090a097223 */ /* 0x048fe40000000016 */
[----:B------:R-:W-:Y:S01]  /*2940*/  FFMA R33, R10, R33, R14 ;  /* 0x000000210a217223 */ /* 0x000fe2000000000e */
[----:B------:R-:W3:Y:S04]  /*2950*/  LDG.E.CONSTANT R32, [R74.64+0x41d08] ;  /* 0x041d08044a207981 */ /* 0x000ee8000c1e9900 */
[----:B------:R-:W5:Y:S04]  /*2960*/  LDS R14, [R6.X4+0xccc] ;  /* 0x000ccc00060e7984 */ /* 0x000f680000004800 */
[----:B------:R-:W2:Y:S01]  /*2970*/  @P0 LDG.E.CONSTANT R20, [R76.64+0x8] ;  /* 0x000008044c140981 */ /* 0x000ea2000c1e9900 */
[----:B0-----:R-:W-:-:S02]  /*2980*/  FFMA R12, R11, R12, R33 ;  /* 0x0000000c0b0c7223 */ /* 0x001fc40000000021 */
[----:B------:R-:W-:Y:S02]  /*2990*/  FFMA R9, R11, R24, R9 ;  /* 0x000000180b097223 */ /* 0x000fe40000000009 */
[C---:B----4-:R-:W-:Y:S02]  /*29a0*/  FFMA R12, R8.reuse, R15, R12 ;  /* 0x0000000f080c7223 */ /* 0x050fe4000000000c */
[----:B------:R-:W-:Y:S02]  /*29b0*/  FFMA R9, R8, R27, R9 ;  /* 0x0000001b08097223 */ /* 0x000fe40000000009 */
[----:B------:R-:W-:Y:S01]  /*29c0*/  FFMA R12, R28, R13, R12 ;  /* 0x0000000d1c0c7223 */ /* 0x000fe2000000000c */
[----:B------:R-:W-:Y:S01]  /*29d0*/  LDS.128 R24, [R0+0x100] ;  /* 0x0001000000187984 */ /* 0x000fe20000000c00 */
[----:B-1----:R-:W-:-:S03]  /*29e0*/  FFMA R9, R13, R16, R9 ;  /* 0x000000100d097223 */ /* 0x002fc60000000009 */
[----:B------:R-:W0:Y:S01]  /*29f0*/  LDS R13, [R6.X4+0xd68] ;  /* 0x000d6800060d7984 */ /* 0x000e220000004800 */
[----:B-----5:R-:W-:-:S03]  /*2a00*/  FFMA R12, R14, R31, R12 ;  /* 0x0000001f0e0c7223 */ /* 0x020fc6000000000c */
[----:B------:R-:W-:Y:S04]  /*2a10*/  LDS R16, [R6.X4+0xe04] ;  /* 0x000e040006107984 */ /* 0x000fe80000004800 */
[----:B------:R-:W4:Y:S01]  /*2a20*/  LDG.E.CONSTANT R28, [R74.64+0x15f08] ;  /* 0x015f08044a1c7981 */ /* 0x000f22000c1e9900 */
[----:B0-----:R-:W-:Y:S01]  /*2a30*/  FFMA R12, R26, R13, R12 ;  /* 0x0000000d1a0c7223 */ /* 0x001fe2000000000c */
[----:B------:R-:W-:-:S06]  /*2a40*/  MOV R26, RZ ;  /* 0x000000ff001a7202 */ /* 0x000fcc0000000f00 */
[----:B------:R-:W5:Y:S01]  /*2a50*/  @P0 LDG.E.CONSTANT R26, [R76.64+0x1528] ;  /* 0x001528044c1a0981 */ /* 0x000f62000c1e9900 */
[----:B------:R-:W-:-:S03]  /*2a60*/  FFMA R19, R14, R19, R9 ;  /* 0x000000130e137223 */ /* 0x000fc60000000009 */
[----:B------:R-:W0:Y:S01]  /*2a70*/  LDS.128 R8, [R0+0x110] ;  /* 0x0001100000087984 */ /* 0x000e220000000c00 */
[----:B------:R-:W-:-:S03]  /*2a80*/  FFMA R19, R13, R42, R19 ;  /* 0x0000002a0d137223 */ /* 0x000fc60000000013 */
[----:B------:R-:W3:Y:S01]  /*2a90*/  @!P2 LDG.E.CONSTANT R42, [R36.64+0x8] ;  /* 0x00000804242aa981 */ /* 0x000ee2000c1e9900 */
[----:B0-----:R-:W-:-:S03]  /*2aa0*/  FFMA R22, R9, R16, R12 ;  /* 0x0000001009167223 */ /* 0x001fc6000000000c */
[----:B------:R-:W0:Y:S04]  /*2ab0*/  LDS.128 R12, [R0+0x1c10] ;  /* 0x001c1000000c7984 */ /* 0x000e280000000c00 */
[----:B------:R-:W1:Y:S01]  /*2ac0*/  LDS R9, [R6.X4+0xc64] ;  /* 0x000c640006097984 */ /* 0x000e620000004800 */
[----:B0-----:R-:W-:-:S03]  /*2ad0*/  FFMA R16, R16, R13, R19 ;  /* 0x0000000d10107223 */ /* 0x001fc60000000013 */
[----:B------:R-:W0:Y:S01]  /*2ae0*/  LDS R19, [R6.X4+0xd00] ;  /* 0x000d000006137984 */ /* 0x000e220000004800 */
[C---:B-1----:R-:W-:Y:S02]  /*2af0*/  FFMA R21, R9.reuse, R29, R22 ;  /* 0x0000001d09157223 */ /* 0x042fe40000000016 */
[----:B------:R-:W-:Y:S01]  /*2b00*/  FFMA R17, R9, R17, R16 ;  /* 0x0000001109117223 */ /* 0x000fe20000000010 */
[----:B------:R-:W-:Y:S01]  /*2b10*/  MOV R22, RZ ;  /* 0x000000ff00167202 */ /* 0x000fe20000000f00 */
[----:B------:R-:W1:Y:S04]  /*2b20*/  LDS R16, [R6.X4+0xd9c] ;  /* 0x000d9c0006107984 */ /* 0x000e680000004800 */
[----:B------:R-:W-:Y:S04]  /*2b30*/  LDS R13, [R6.X4+0xc98] ;  /* 0x000c9800060d7984 */ /* 0x000fe80000004800 */
[----:B------:R-:W-:Y:S04]  /*2b40*/  LDS R9, [R6.X4+0xdd0] ;  /* 0x000dd00006097984 */ /* 0x000fe80000004800 */
[----:B------:R-:W3:Y:S01]  /*2b50*/  @P0 LDG.E.CONSTANT R22, [R76.64+0x2a48] ;  /* 0x002a48044c160981 */ /* 0x000ee2000c1e9900 */
[----:B0-----:R-:W-:-:S02]  /*2b60*/  FFMA R21, R19, R24, R21 ;  /* 0x0000001813157223 */ /* 0x001fc40000000015 */
[----:B------:R-:W-:Y:S01]  /*2b70*/  FFMA R19, R19, R40, R17 ;  /* 0x0000002813137223 */ /* 0x000fe20000000011 */
[----:B------:R-:W-:Y:S04]  /*2b80*/  LDS R24, [R6.X4+0xd34] ;  /* 0x000d340006187984 */ /* 0x000fe80000004800 */
[----:B------:R-:W0:Y:S04]  /*2b90*/  LDS R17, [R6.X4+0xe38] ;  /* 0x000e380006117984 */ /* 0x000e280000004800 */
[----:B------:R-:W0:Y:S04]  /*2ba0*/  LDS R40, [R6.X4+0xe6c] ;  /* 0x000e6c0006287984 */ /* 0x000e280000004800 */
[----:B------:R-:W-:Y:S06]  /*2bb0*/  BAR.SYNC 0x0 ;  /* 0x0000000000007b1d */ /* 0x000fec0000000000 */
[----:B--2---:R2:W-:Y:S04]  /*2bc0*/  STS [R3.X4], R20 ;  /* 0x0000001403007388 */ /* 0x0045e80000004800 */
[----:B--2---:R-:W2:Y:S04]  /*2bd0*/  LDG.E.CONSTANT R20, [R74.64+0x8] ;  /* 0x000008044a147981 */ /* 0x004ea8000c1e9900 */
[----:B-----5:R5:W-:Y:S04]  /*2be0*/  STS [R3.X4+0x4e0], R26 ;  /* 0x0004e01a03007388 */ /* 0x020be80000004800 */
[----:B-----5:R-:W5:Y:S01]  /*2bf0*/  LDG.E.CONSTANT R26, [R74.64+0x2be08] ;  /* 0x02be08044a1a7981 */ /* 0x020f62000c1e9900 */
[----:B-1----:R-:W-:-:S03]  /*2c00*/  FFMA R21, R16, R27, R21 ;  /* 0x0000001b10157223 */ /* 0x002fc60000000015 */
[----:B------:R-:W-:Y:S01]  /*2c10*/  STS [R3.X4+0x1380], R72 ;  /* 0x0013804803007388 */ /* 0x000fe20000004800 */
[----:B------:R-:W-:-:S03]  /*2c20*/  FFMA R19, R16, R43, R19 ;  /* 0x0000002b10137223 */ /* 0x000fc60000000013 */
[----:B------:R-:W-:Y:S04]  /*2c30*/  STS [R3.X4+0x1860], R70 ;  /* 0x0018604603007388 */ /* 0x000fe80000004800 */
[----:B------:R-:W-:Y:S04]  /*2c40*/  STS [R3.X4+0x2220], R68 ;  /* 0x0022204403007388 */ /* 0x000fe80000004800 */
[----:B------:R-:W-:Y:S04]  /*2c50*/  STS [R3.X4+0x2700], R66 ;  /* 0x0027004203007388 */ /* 0x000fe80000004800 */
[----:B------:R-:W-:Y:S04]  /*2c60*/  STS [R3.X4+0x30c0], R64 ;  /* 0x0030c04003007388 */ /* 0x000fe80000004800 */
[----:B------:R-:W-:Y:S04]  /*2c70*/  STS [R3.X4+0x35a0], R62 ;  /* 0x0035a03e03007388 */ /* 0x000fe80000004800 */
[----:B----4-:R-:W-:Y:S04]  /*2c80*/  STS [R3.X4+0x1d40], R28 ;  /* 0x001d401c03007388 */ /* 0x010fe80000004800 */
[----:B---3--:R-:W-:Y:S04]  /*2c90*/  STS [R3.X4+0x3a80], R32 ;  /* 0x003a802003007388 */ /* 0x008fe80000004800 */
[----:B------:R-:W-:Y:S04]  /*2ca0*/  STS [R3.X4+0x3f60], R34 ;  /* 0x003f602203007388 */ /* 0x000fe80000004800 */
[----:B------:R-:W-:Y:S01]  /*2cb0*/  @!P2 STS [R3.X4+0x4440], R42 ;  /* 0x0044402a0300a388 */ /* 0x000fe20000004800 */
[----:B0-----:R-:W-:-:S02]  /*2cc0*/  FFMA R16, R17, R10, R21 ;  /* 0x0000000a11107223 */ /* 0x001fc40000000015 */
[----:B------:R-:W-:Y:S01]  /*2cd0*/  FFMA R14, R17, R14, R19 ;  /* 0x0000000e110e7223 */ /* 0x000fe20000000013 */
[----:B------:R-:W-:Y:S04]  /*2ce0*/  STS [R3.X4+0x9c0], R22 ;  /* 0x0009c01603007388 */ /* 0x000fe80000004800 */
[----:B--2---:R-:W-:Y:S04]  /*2cf0*/  STS [R3.X4+0xea0], R20 ;  /* 0x000ea01403007388 */ /* 0x004fe80000004800 */
[----:B-----5:R-:W-:Y:S04]  /*2d00*/  STS [R3.X4+0x2be0], R26 ;  /* 0x002be01a03007388 */ /* 0x020fe80000004800 */
[----:B------:R-:W-:Y:S06]  /*2d10*/  BAR.SYNC 0x0 ;  /* 0x0000000000007b1d */ /* 0x000fec0000000000 */
[----:B------:R-:W-:Y:S04]  /*2d20*/  LDS R63, [R6.X4] ;  /* 0x00000000063f7984 */ /* 0x000fe80000004800 */
[----:B------:R-:W0:Y:S04]  /*2d30*/  LDS.128 R36, [R0] ;  /* 0x0000000000247984 */ /* 0x000e280000000c00 */
[----:B------:R-:W1:Y:S01]  /*2d40*/  LDS.128 R20, [R0+0x1b00] ;  /* 0x001b000000147984 */ /* 0x000e620000000c00 */
[----:B------:R-:W-:-:S03]  /*2d50*/  FFMA R26, R13, R30, R16 ;  /* 0x0000001e0d1a7223 */ /* 0x000fc60000000010 */
[----:B------:R-:W2:Y:S01]  /*2d60*/  LDS R10, [R6.X4+0x9c] ;  /* 0x00009c00060a7984 */ /* 0x000ea20000004800 */
[----:B------:R-:W-:-:S03]  /*2d70*/  FFMA R13, R13, R18, R14 ;  /* 0x000000120d0d7223 */ /* 0x000fc6000000000e */
[----:B------:R-:W-:Y:S04]  /*2d80*/  LDS R65, [R6.X4+0x138] ;  /* 0x0001380006417984 */ /* 0x000fe80000004800 */
[----:B------:R-:W3:Y:S01]  /*2d90*/  LDS.128 R28, [R0+0x10] ;  /* 0x00001000001c7984 */ /* 0x000ee20000000c00 */
[----:B------:R-:W-:-:S03]  /*2da0*/  FFMA R43, R24, R25, R26 ;  /* 0x00000019182b7223 */ /* 0x000fc6000000001a */
[----:B------:R-:W4:Y:S01]  /*2db0*/  LDS.128 R32, [R0+0x1b10] ;  /* 0x001b100000207984 */ /* 0x000f220000000c00 */
[----:B------:R-:W-:-:S03]  /*2dc0*/  FFMA R41, R24, R41, R13 ;  /* 0x0000002918297223 */ /* 0x000fc6000000000d */
[----:B------:R-:W-:Y:S04]  /*2dd0*/  LDS R14, [R6.X4+0x1d4] ;  /* 0x0001d400060e7984 */ /* 0x000fe80000004800 */
[----:B------:R-:W5:Y:S04]  /*2de0*/  LDS.128 R16, [R0+0x20] ;  /* 0x0000200000107984 */ /* 0x000f680000000c00 */
[----:B------:R-:W5:Y:S04]  /*2df0*/  LDS.128 R24, [R0+0x1b20] ;  /* 0x001b200000187984 */ /* 0x000f680000000c00 */
[----:B------:R-:W5:Y:S01]  /*2e00*/  LDS R42, [R6.X4+0x34] ;  /* 0x00003400062a7984 */ /* 0x000f620000004800 */
[----:B------:R-:W-:-:S03]  /*2e10*/  FFMA R46, R9, R8, R43 ;  /* 0x00000008092e7223 */ /* 0x000fc6000000002b */
[----:B------:R-:W5:Y:S04]  /*2e20*/  LDS R13, [R6.X4+0xd0] ;  /* 0x0000d000060d7984 */ /* 0x000f680000004800 */
[----:B------:R-:W5:Y:S01]  /*2e30*/  LDS R8, [R6.X4+0x16c] ;  /* 0x00016c0006087984 */ /* 0x000f620000004800 */
[----:B------:R-:W-:-:S03]  /*2e40*/  FFMA R12, R9, R12, R41 ;  /* 0x0000000c090c7223 */ /* 0x000fc60000000029 */
[----:B------:R-:W5:Y:S04]  /*2e50*/  LDS R43, [R6.X4+0x208] ;  /* 0x00020800062b7984 */ /* 0x000f680000004800 */
[----:B------:R-:W5:Y:S01]  /*2e60*/  LDS R41, [R6.X4+0x68] ;  /* 0x0000680006297984 */ /* 0x000f620000004800 */
[C---:B------:R-:W-:Y:S02]  /*2e70*/  FFMA R11, R40.reuse, R11, R46 ;  /* 0x0000000b280b7223 */ /* 0x040fe4000000002e */
[----:B------:R-:W-:Y:S01]  /*2e80*/  FFMA R12, R40, R15, R12 ;  /* 0x0000000f280c7223 */ /* 0x000fe2000000000c */
[----:B------:R-:W5:Y:S01]  /*2e90*/  LDS R46, [R6.X4+0x104] ;  /* 0x00010400062e7984 */ /* 0x000f620000004800 */
[----:B0-----:R-:W-:Y:S02]  /*2ea0*/  FFMA R36, R36, R63, R11 ;  /* 0x0000003f24247223 */ /* 0x001fe4000000000b */
[----:B-1----:R-:W-:Y:S01]  /*2eb0*/  FFMA R20, R63, R20, R12 ;  /* 0x000000143f147223 */ /* 0x002fe2000000000c */
[----:B------:R-:W-:Y:S01]  /*2ec0*/  LDS R48, [R6.X4+0x2a4] ;  /* 0x0002a40006307984 */ /* 0x000fe20000004800 */
[----:B--2---:R-:W-:-:S02]  /*2ed0*/  FFMA R36, R10, R39, R36 ;  /* 0x000000270a247223 */ /* 0x004fc40000000024 */
[----:B------:R-:W-:Y:S01]  /*2ee0*/  FFMA R20, R10, R23, R20 ;  /* 0x000000170a147223 */ /* 0x000fe20000000014 */
[----:B------:R-:W-:Y:S01]  /*2ef0*/  LDS R63, [R6.X4+0x2d8] ;  /* 0x0002d800063f7984 */ /* 0x000fe20000004800 */
[----:B---3--:R-:W-:Y:S02]  /*2f00*/  FFMA R30, R30, R65, R36 ;  /* 0x000000411e1e7223 */ /* 0x008fe40000000024 */
[----:B----4-:R-:W-:Y:S02]  /*2f10*/  FFMA R20, R65, R34, R20 ;  /* 0x0000002241147223 */ /* 0x010fe40000000014 */
[----:B-----5:R-:W-:Y:S01]  /*2f20*/  FFMA R30, R17, R14, R30 ;  /* 0x0000000e111e7223 */ /* 0x020fe2000000001e */
[----:B------:R-:W-:Y:S01]  /*2f30*/  LDS R34, [R6.X4+0x23c] ;  /* 0x00023c0006227984 */ /* 0x000fe20000004800 */
[----:B------:R-:W-:-:S03]  /*2f40*/  FFMA R20, R14, R25, R20 ;  /* 0x000000190e147223 */ /* 0x000fc60000000014 */
[----:B------:R-:W0:Y:S01]  /*2f50*/  LDS R17, [R6.X4+0x1a0] ;  /* 0x0001a00006117984 */ /* 0x000e220000004800 */
[C---:B------:R-:W-:Y:S02]  /*2f60*/  FFMA R30, R42.reuse, R37, R30 ;  /* 0x000000252a1e7223 */ /* 0x040fe4000000001e */
[----:B------:R-:W-:Y:S01]  /*2f70*/  FFMA R20, R42, R21, R20 ;  /* 0x000000152a147223 */ /* 0x000fe20000000014 */
[----:B------:R-:W-:Y:S01]  /*2f80*/  LDS R25, [R6.X4+0x270] ;  /* 0x0002700006197984 */ /* 0x000fe20000004800 */
[C---:B------:R-:W-:Y:S02]  /*2f90*/  FFMA R28, R13.reuse, R28, R30 ;  /* 0x0000001c0d1c7223 */ /* 0x040fe4000000001e */
[----:B------:R-:W-:Y:S01]  /*2fa0*/  FFMA R20, R13, R32, R20 ;  /* 0x000000200d147223 */ /* 0x000fe20000000014 */
[----:B------:R-:W-:Y:S01]  /*2fb0*/  LDS R65, [R6.X4+0x478] ;  /* 0x0004780006417984 */ /* 0x000fe20000004800 */
[----:B------:R-:W-:-:S03]  /*2fc0*/  FFMA R28, R8, R31, R28 ;  /* 0x0000001f081c7223 */ /* 0x000fc6000000001c */
[----:B------:R-:W1:Y:S01]  /*2fd0*/  LDS.128 R12, [R0+0x30] ;  /* 0x00003000000c7984 */ /* 0x000e620000000c00 */
[----:B------:R-:W-:Y:S02]  /*2fe0*/  FFMA R20, R8, R35, R20 ;  /* 0x0000002308147223 */ /* 0x000fe40000000014 */
[C---:B------:R-:W-:Y:S01]  /*2ff0*/  FFMA R28, R43.reuse, R18, R28 ;  /* 0x000000122b1c7223 */ /* 0x040fe2000000001c */
[----:B------:R-:W2:Y:S01]  /*3000*/  LDS.128 R8, [R0+0x1b30] ;  /* 0x001b300000087984 */ /* 0x000ea20000000c00 */
[----:B------:R-:W-:-:S03]  /*3010*/  FFMA R20, R43, R26, R20 ;  /* 0x0000001a2b147223 */ /* 0x000fc60000000014 */
[----:B------:R-:W3:Y:S01]  /*3020*/  LDS R18, [R6.X4+0x30c] ;  /* 0x00030c0006127984 */ /* 0x000ee20000004800 */
[----:B------:R-:W-:-:S03]  /*3030*/  FFMA R28, R41, R38, R28 ;  /* 0x00000026291c7223 */ /* 0x000fc6000000001c */
[----:B------:R-:W-:Y:S01]  /*3040*/  LDS R35, [R6.X4+0x3a8] ;  /* 0x0003a80006237984 */ /* 0x000fe20000004800 */
[----:B------:R-:W-:-:S03]  /*3050*/  FFMA R26, R41, R22, R20 ;  /* 0x00000016291a7223 */ /* 0x000fc60000000014 */
[----:B------:R-:W4:Y:S01]  /*3060*/  LDS.128 R36, [R0+0x40] ;  /* 0x0000400000247984 */ /* 0x000f220000000c00 */
[----:B------:R-:W-:-:S03]  /*3070*/  FFMA R50, R46, R29, R28 ;  /* 0x0000001d2e327223 */ /* 0x000fc6000000001c */
[----:B------:R-:W5:Y:S04]  /*3080*/  LDS.128 R40, [R0+0x1b40] ;  /* 0x001b400000287984 */ /* 0x000f680000000c00 */
[----:B------:R-:W-:Y:S04]  /*3090*/  LDS R32, [R6.X4+0x444] ;  /* 0x0004440006207984 */ /* 0x000fe80000004800 */
[----:B------:R-:W5:Y:S04]  /*30a0*/  LDS.128 R20, [R0+0x50] ;  /* 0x0000500000147984 */ /* 0x000f680000000c00 */
[----:B------:R-:W5:Y:S01]  /*30b0*/  LDS.128 R28, [R0+0x1b50] ;  /* 0x001b5000001c7984 */ /* 0x000f620000000c00 */
[----:B------:R-:W-:-:S03]  /*30c0*/  FFMA R46, R46, R33, R26 ;  /* 0x000000212e2e7223 */ /* 0x000fc6000000001a */
[----:B------:R-:W5:Y:S04]  /*30d0*/  LDS R33, [R6.X4+0x340] ;  /* 0x0003400006217984 */ /* 0x000f680000004800 */
[----:B------:R-:W5:Y:S01]  /*30e0*/  LDS R26, [R6.X4+0x3dc] ;  /* 0x0003dc00061a7984 */ /* 0x000f620000004800 */
[C---:B0-----:R-:W-:Y:S02]  /*30f0*/  FFMA R16, R17.reuse, R16, R50 ;  /* 0x0000001011107223 */ /* 0x041fe40000000032 */
[----:B------:R-:W-:Y:S02]  /*3100*/  FFMA R24, R17, R24, R46 ;  /* 0x0000001811187223 */ /* 0x000fe4000000002e */
[C---:B------:R-:W-:Y:S01]  /*3110*/  FFMA R16, R34.reuse, R19, R16 ;  /* 0x0000001322107223 */ /* 0x040fe20000000010 */
[----:B------:R-:W0:Y:S01]  /*3120*/  LDS R46, [R6.X4+0x374] ;  /* 0x00037400062e7984 */ /* 0x000e220000004800 */
[----:B------:R-:W-:-:S02]  /*3130*/  FFMA R24, R34, R27, R24 ;  /* 0x0000001b22187223 */ /* 0x000fc40000000018 */
[----:B-1----:R-:W-:Y:S02]  /*3140*/  FFMA R12, R12, R25, R16 ;  /* 0x000000190c0c7223 */ /* 0x002fe40000000010 */
[----:B--2---:R-:W-:Y:S02]  /*3150*/  FFMA R8, R25, R8, R24 ;  /* 0x0000000819087223 */ /* 0x004fe40000000018 */
[C---:B---3--:R-:W-:Y:S02]  /*3160*/  FFMA R12, R18.reuse, R15, R12 ;  /* 0x0000000f120c7223 */ /* 0x048fe4000000000c */
[----:B------:R-:W-:Y:S02]  /*3170*/  FFMA R8, R18, R11, R8 ;  /* 0x0000000b12087223 */ /* 0x000fe40000000008 */
[----:B----4-:R-:W-:Y:S01]  /*3180*/  FFMA R12, R38, R35, R12 ;  /* 0x00000023260c7223 */ /* 0x010fe2000000000c */
[----:B------:R-:W-:Y:S01]  /*3190*/  LDS.128 R16, [R0+0x1b60] ;  /* 0x001b600000107984 */ /* 0x000fe20000000c00 */
[----:B-----5:R-:W-:-:S03]  /*31a0*/  FFMA R8, R35, R42, R8 ;  /* 0x0000002a23087223 */ /* 0x020fc60000000008 */
[----:B------:R-:W-:Y:S01]  /*31b0*/  LDS R42, [R6.X4+0x4ac] ;  /* 0x0004ac00062a7984 */ /* 0x000fe20000004800 */
[----:B------:R-:W-:-:S03]  /*31c0*/  FFMA R12, R21, R32, R12 ;  /* 0x00000020150c7223 */ /* 0x000fc6000000000c */
[----:B------:R-:W1:Y:S01]  /*31d0*/  LDS R21, [R6.X4+0x410] ;  /* 0x0004100006157984 */ /* 0x000e620000004800 */
[----:B------:R-:W-:Y:S02]  /*31e0*/  FFMA R8, R32, R29, R8 ;  /* 0x0000001d20087223 */ /* 0x000fe40000000008 */
[C---:B------:R-:W-:Y:S01]  /*31f0*/  FFMA R12, R48.reuse, R13, R12 ;  /* 0x0000000d300c7223 */ /* 0x040fe2000000000c */
[----:B------:R-:W-:Y:S01]  /*3200*/  LDS R29, [R6.X4+0x4e0] ;  /* 0x0004e000061d7984 */ /* 0x000fe20000004800 */
[----:B------:R-:W-:Y:S02]  /*3210*/  FFMA R8, R48, R9, R8 ;  /* 0x0000000930087223 */ /* 0x000fe40000000008 */
[C---:B------:R-:W-:Y:S01]  /*3220*/  FFMA R12, R33.reuse, R36, R12 ;  /* 0x00000024210c7223 */ /* 0x040fe2000000000c */
[----:B------:R-:W-:Y:S01]  /*3230*/  LDS R48, [R6.X4+0x514] ;  /* 0x0005140006307984 */ /* 0x000fe20000004800 */
[----:B------:R-:W-:Y:S02]  /*3240*/  FFMA R8, R33, R40, R8 ;  /* 0x0000002821087223 */ /* 0x000fe40000000008 */
[C---:B------:R-:W-:Y:S01]  /*3250*/  FFMA R12, R26.reuse, R39, R12 ;  /* 0x000000271a0c7223 */ /* 0x040fe2000000000c */
[----:B------:R-:W2:Y:S01]  /*3260*/  LDS.128 R32, [R0+0x60] ;  /* 0x0000600000207984 */ /* 0x000ea20000000c00 */
[----:B------:R-:W-:-:S02]  /*3270*/  FFMA R8, R26, R43, R8 ;  /* 0x0000002b1a087223 */ /* 0x000fc40000000008 */
[C---:B------:R-:W-:Y:S01]  /*3280*/  FFMA R12, R65.reuse, R22, R12 ;  /* 0x00000016410c7223 */ /* 0x040fe2000000000c */
[----:B------:R-:W-:Y:S01]  /*3290*/  LDS.128 R24, [R0+0x70] ;  /* 0x0000700000187984 */ /* 0x000fe20000000c00 */
[----:B------:R-:W-:-:S03]  /*32a0*/  FFMA R8, R65, R30, R8 ;  /* 0x0000001e41087223 */ /* 0x000fc60000000008 */
[----:B------:R-:W3:Y:S01]  /*32b0*/  LDS R22, [R6.X4+0x57c] ;  /* 0x00057c0006167984 */ /* 0x000ee20000004800 */
[----:B------:R-:W-:-:S03]  /*32c0*/  FFMA R30, R63, R14, R12 ;  /* 0x0000000e3f1e7223 */ /* 0x000fc6000000000c */
[----:B------:R-:W4:Y:S01]  /*32d0*/  LDS R65, [R6.X4+0x618] ;  /* 0x0006180006417984 */ /* 0x000f220000004800 */
[----:B------:R-:W-:-:S03]  /*32e0*/  FFMA R63, R63, R10, R8 ;  /* 0x0000000a3f3f7223 */ /* 0x000fc60000000008 */
[----:B------:R-:W-:Y:S01]  /*32f0*/  LDS R40, [R6.X4+0x6b4] ;  /* 0x0006b40006287984 */ /* 0x000fe20000004800 */
[----:B0-----:R-:W-:-:S03]  /*3300*/  FFMA R43, R46, R37, R30 ;  /* 0x000000252e2b7223 */ /* 0x001fc6000000001e */
[----:B------:R-:W0:Y:S04]  /*3310*/  LDS.128 R8, [R0+0x1b70] ;  /* 0x001b700000087984 */ /* 0x000e280000000c00 */
[----:B------:R-:W5:Y:S01]  /*3320*/  LDS.128 R12, [R0+0x80] ;  /* 0x00008000000c7984 */ /* 0x000f620000000c00 */
[----:B------:R-:W-:-:S03]  /*3330*/  FFMA R41, R46, R41, R63 ;  /* 0x000000292e297223 */ /* 0x000fc6000000003f */
[----:B------:R-:W5:Y:S04]  /*3340*/  LDS.128 R36, [R0+0x1b80] ;  /* 0x001b800000247984 */ /* 0x000f680000000c00 */
[----:B------:R-:W5:Y:S01]  /*3350*/  LDS R63, [R6.X4+0x5b0] ;  /* 0x0005b000063f7984 */ /* 0x000f620000004800 */
[----:B-1----:R-:W-:-:S03]  /*3360*/  FFMA R20, R21, R20, R43 ;  /* 0x0000001415147223 */ /* 0x002fc6000000002b */
[----:B------:R-:W1:Y:S01]  /*3370*/  LDS R30, [R6.X4+0x64c] ;  /* 0x00064c00061e7984 */ /* 0x000e620000004800 */
[----:B------:R-:W-:-:S03]  /*3380*/  FFMA R28, R21, R28, R41 ;  /* 0x0000001c151c7223 */ /* 0x000fc60000000029 */
[----:B------:R-:W1:Y:S01]  /*3390*/  LDS R43, [R6.X4+0x6e8] ;  /* 0x0006e800062b7984 */ /* 0x000e620000004800 */
[----:B------:R-:W-:-:S03]  /*33a0*/  FFMA R20, R42, R23, R20 ;  /* 0x000000172a147223 */ /* 0x000fc60000000014 */
[----:B------:R-:W1:Y:S01]  /*33b0*/  LDS R41, [R6.X4+0x548] ;  /* 0x0005480006297984 */ /* 0x000e620000004800 */
[----:B------:R-:W-:Y:S02]  /*33c0*/  FFMA R28, R42, R31, R28 ;  /* 0x0000001f2a1c7223 */ /* 0x000fe4000000001c */
[----:B--2---:R-:W-:Y:S01]  /*33d0*/  FFMA R20, R32, R29, R20 ;  /* 0x0000001d20147223 */ /* 0x004fe20000000014 */
[----:B------:R-:W2:Y:S01]  /*33e0*/  LDS R46, [R6.X4+0x5e4] ;  /* 0x0005e400062e7984 */ /* 0x000ea20000004800 */
[----:B------:R-:W-:Y:S02]  /*33f0*/  FFMA R16, R29, R16, R28 ;  /* 0x000000101d107223 */ /* 0x000fe4000000001c */
[C---:B---3--:R-:W-:Y:S02]  /*3400*/  FFMA R20, R22.reuse, R35, R20 ;  /* 0x0000002316147223 */ /* 0x048fe40000000014 */
[----:B------:R-:W-:Y:S02]  /*3410*/  FFMA R16, R22, R19, R16 ;  /* 0x0000001316107223 */ /* 0x000fe40000000010 */
[----:B----4-:R-:W-:-:S02]  /*3420*/  FFMA R20, R26, R65, R20 ;  /* 0x000000411a147223 */ /* 0x010fc40000000014 */
[----:B------:R-:W-:Y:S01]  /*3430*/  LDS R26, [R6.X4+0x924] ;  /* 0x00092400061a7984 */ /* 0x000fe20000004800 */
[----:B0-----:R-:W-:-:S03]  /*3440*/  FFMA R10, R65, R10, R16 ;  /* 0x0000000a410a7223 */ /* 0x001fc60000000010 */
[----:B------:R-:W-:Y:S01]  /*3450*/  LDS R65, [R6.X4+0x888] ;  /* 0x0008880006417984 */ /* 0x000fe20000004800 */
[----:B-----5:R-:W-:-:S03]  /*3460*/  FFMA R20, R13, R40, R20 ;  /* 0x000000280d147223 */ /* 0x020fc60000000014 */
[----:B------:R-:W0:Y:S01]  /*3470*/  LDS R13, [R6.X4+0x680] ;  /* 0x00068000060d7984 */ /* 0x000e220000004800 */
[----:B------:R-:W-:Y:S02]  /*3480*/  FFMA R10, R40, R37, R10 ;  /* 0x00000025280a7223 */ /* 0x000fe4000000000a */
[C---:B------:R-:W-:Y:S02]  /*3490*/  FFMA R20, R48.reuse, R33, R20 ;  /* 0x0000002130147223 */ /* 0x040fe40000000014 */
[----:B------:R-:W-:Y:S02]  /*34a0*/  FFMA R10, R48, R17, R10 ;  /* 0x00000011300a7223 */ /* 0x000fe4000000000a */
[C---:B------:R-:W-:Y:S01]  /*34b0*/  FFMA R20, R63.reuse, R24, R20 ;  /* 0x000000183f147223 */ /* 0x040fe20000000014 */
[----:B------:R-:W-:Y:S01]  /*34c0*/  LDS R48, [R6.X4+0x784] ;  /* 0x0007840006307984 */ /* 0x000fe20000004800 */
[----:B------:R-:W-:-:S03]  /*34d0*/  FFMA R8, R63, R8, R10 ;  /* 0x000000083f087223 */ /* 0x000fc6000000000a */
[----:B------:R-:W3:Y:S01]  /*34e0*/  LDS R24, [R6.X4+0x71c] ;  /* 0x00071c0006187984 */ /* 0x000ee20000004800 */
[----:B-1----:R-:W-:-:S03]  /*34f0*/  FFMA R10, R30, R27, R20 ;  /* 0x0000001b1e0a7223 */ /* 0x002fc60000000014 */
[----:B------:R-:W-:Y:S01]  /*3500*/  LDS R27, [R6.X4+0x750] ;  /* 0x00075000061b7984 */ /* 0x000fe20000004800 */
[----:B------:R-:W-:-:S03]  /*3510*/  FFMA R8, R30, R11, R8 ;  /* 0x0000000b1e087223 */ /* 0x000fc60000000008 */
[----:B------:R-:W1:Y:S01]  /*3520*/  LDS.128 R20, [R0+0x90] ;  /* 0x0000900000147984 */ /* 0x000e620000000c00 */
[----:B------:R-:W-:-:S03]  /*3530*/  FFMA R10, R43, R14, R10 ;  /* 0x0000000e2b0a7223 */ /* 0x000fc6000000000a */
[----:B------:R-:W4:Y:S01]  /*3540*/  LDS.128 R28, [R0+0x1b90] ;  /* 0x001b9000001c7984 */ /* 0x000f220000000c00 */
[----:B------:R-:W-:-:S03]  /*3550*/  FFMA R8, R43, R38, R8 ;  /* 0x000000262b087223 */ /* 0x000fc60000000008 */
[----:B------:R-:W5:Y:S01]  /*3560*/  LDS R14, [R6.X4+0x7ec] ;  /* 0x0007ec00060e7984 */ /* 0x000f620000004800 */
[----:B------:R-:W-:-:S03]  /*3570*/  FFMA R10, R41, R34, R10 ;  /* 0x00000022290a7223 */ /* 0x000fc6000000000a */
[----:B------:R-:W5:Y:S01]  /*3580*/  LDS.128 R32, [R0+0xa0] ;  /* 0x0000a00000207984 */ /* 0x000f620000000c00 */
[----:B------:R-:W-:-:S03]  /*3590*/  FFMA R8, R41, R18, R8 ;  /* 0x0000001229087223 */ /* 0x000fc60000000008 */
[----:B------:R-:W5:Y:S01]  /*35a0*/  LDS.128 R40, [R0+0x1ba0] ;  /* 0x001ba00000287984 */ /* 0x000f620000000c00 */
[----:B--2---:R-:W-:-:S03]  /*35b0*/  FFMA R37, R46, R25, R10 ;  /* 0x000000192e257223 */ /* 0x004fc6000000000a */
[----:B------:R-:W2:Y:S01]  /*35c0*/  LDS.128 R16, [R0+0xb0] ;  /* 0x0000b00000107984 */ /* 0x000ea20000000c00 */
[----:B------:R-:W-:-:S03]  /*35d0*/  FFMA R46, R46, R9, R8 ;  /* 0x000000092e2e7223 */ /* 0x000fc60000000008 */
[----:B------:R-:W2:Y:S04]  /*35e0*/  LDS.128 R8, [R0+0x1bb0] ;  /* 0x001bb00000087984 */ /* 0x000ea80000000c00 */
[----:B------:R-:W2:Y:S04]  /*35f0*/  LDS R25, [R6.X4+0x820] ;  /* 0x0008200006197984 */ /* 0x000ea80000004800 */
[----:B------:R-:W2:Y:S01]  /*3600*/  LDS R38, [R6.X4+0x8bc] ;  /* 0x0008bc0006267984 */ /* 0x000ea20000004800 */
[----:B0-----:R-:W-:-:S03]  /*3610*/  FFMA R12, R13, R12, R37 ;  /* 0x0000000c0d0c7223 */ /* 0x001fc60000000025 */
[----:B------:R-:W0:Y:S01]  /*3620*/  LDS R37, [R6.X4+0x958] ;  /* 0x0009580006257984 */ /* 0x000e220000004800 */
[----:B------:R-:W-:Y:S02]  /*3630*/  FFMA R36, R13, R36, R46 ;  /* 0x000000240d247223 */ /* 0x000fe4000000002e */
[C---:B---3--:R-:W-:Y:S01]  /*3640*/  FFMA R12, R24.reuse, R15, R12 ;  /* 0x0000000f180c7223 */ /* 0x048fe2000000000c */
[----:B------:R-:W3:Y:S01]  /*3650*/  LDS R63, [R6.X4+0x7b8] ;  /* 0x0007b800063f7984 */ /* 0x000ee20000004800 */
[----:B------:R-:W-:Y:S02]  /*3660*/  FFMA R36, R24, R39, R36 ;  /* 0x0000002718247223 */ /* 0x000fe40000000024 */
[----:B-1----:R-:W-:Y:S01]  /*3670*/  FFMA R12, R20, R27, R12 ;  /* 0x0000001b140c7223 */ /* 0x002fe2000000000c */
[----:B------:R-:W1:Y:S01]  /*3680*/  LDS R46, [R6.X4+0x854] ;  /* 0x00085400062e7984 */ /* 0x000e620000004800 */
[----:B----4-:R-:W-:Y:S02]  /*3690*/  FFMA R28, R27, R28, R36 ;  /* 0x0000001c1b1c7223 */ /* 0x010fe40000000024 */
[----:B-----5:R-:W-:-:S02]  /*36a0*/  FFMA R12, R14, R23, R12 ;  /* 0x000000170e0c7223 */ /* 0x020fc4000000000c */
[----:B------:R-:W-:Y:S02]  /*36b0*/  FFMA R28, R14, R31, R28 ;  /* 0x0000001f0e1c7223 */ /* 0x000fe4000000001c */
[----:B------:R-:W-:Y:S02]  /*36c0*/  FFMA R12, R34, R65, R12 ;  /* 0x00000041220c7223 */ /* 0x000fe4000000000c */
[----:B------:R-:W-:Y:S02]  /*36d0*/  FFMA R28, R65, R42, R28 ;  /* 0x0000002a411c7223 */ /* 0x000fe4000000001c */
[----:B------:R-:W-:Y:S01]  /*36e0*/  LDS R65, [R6.X4+0xa90] ;  /* 0x000a900006417984 */ /* 0x000fe20000004800 */
[----:B--2---:R-:W-:-:S03]  /*36f0*/  FFMA R12, R17, R26, R12 ;  /* 0x0000001a110c7223 */ /* 0x004fc6000000000c */
[----:B------:R-:W-:Y:S01]  /*3700*/  LDS R17, [R6.X4+0x9c0] ;  /* 0x0009c00006117984 */ /* 0x000fe20000004800 */
[----:B------:R-:W-:Y:S02]  /*3710*/  FFMA R28, R26, R9, R28 ;  /* 0x000000091a1c7223 */ /* 0x000fe4000000001c */
[C---:B------:R-:W-:Y:S01]  /*3720*/  FFMA R12, R48.reuse, R21, R12 ;  /* 0x00000015300c7223 */ /* 0x040fe2000000000c */
[----:B------:R-:W2:Y:S01]  /*3730*/  LDS R9, [R6.X4+0x8f0] ;  /* 0x0008f00006097984 */ /* 0x000ea20000004800 */
[----:B------:R-:W-:Y:S02]  /*3740*/  FFMA R28, R48, R29, R28 ;  /* 0x0000001d301c7223 */ /* 0x000fe4000000001c */
[C---:B------:R-:W-:Y:S01]  /*3750*/  FFMA R12, R25.reuse, R32, R12 ;  /* 0x00000020190c7223 */ /* 0x040fe2000000000c */
[----:B------:R-:W-:Y:S01]  /*3760*/  LDS R48, [R6.X4+0x9f4] ;  /* 0x0009f40006307984 */ /* 0x000fe20000004800 */
[----:B------:R-:W-:Y:S02]  /*3770*/  FFMA R28, R25, R40, R28 ;  /* 0x00000028191c7223 */ /* 0x000fe4000000001c */
[C---:B------:R-:W-:Y:S01]  /*3780*/  FFMA R12, R38.reuse, R35, R12 ;  /* 0x00000023260c7223 */ /* 0x040fe2000000000c */
[----:B------:R-:W4:Y:S01]  /*3790*/  LDS R40, [R6.X4+0x98c] ;  /* 0x00098c0006287984 */ /* 0x000f220000004800 */
[----:B------:R-:W-:-:S02]  /*37a0*/  FFMA R28, R38, R43, R28 ;  /* 0x0000002b261c7223 */ /* 0x000fc4000000001c */
[C---:B0-----:R-:W-:Y:S01]  /*37b0*/  FFMA R18, R37.reuse, R18, R12 ;  /* 0x0000001225127223 */ /* 0x041fe2000000000c */
[----:B------:R-:W-:Y:S01]  /*37c0*/  LDS.128 R24, [R0+0x1bc0] ;  /* 0x001bc00000187984 */ /* 0x000fe20000000c00 */
[----:B------:R-:W-:-:S03]  /*37d0*/  FFMA R28, R37, R10, R28 ;  /* 0x0000000a251c7223 */ /* 0x000fc6000000001c */
[----:B------:R-:W0:Y:S01]  /*37e0*/  LDS.128 R12, [R0+0xc0] ;  /* 0x0000c000000c7984 */ /* 0x000e220000000c00 */
[----:B---3--:R-:W-:-:S03]  /*37f0*/  FFMA R18, R63, R22, R18 ;  /* 0x000000163f127223 */ /* 0x008fc60000000012 */
[----:B------:R-:W3:Y:S01]  /*3800*/  LDS R10, [R6.X4+0xa5c] ;  /* 0x000a5c00060a7984 */ /* 0x000ee20000004800 */
[----:B------:R-:W-:-:S03]  /*3810*/  FFMA R42, R63, R30, R28 ;  /* 0x0000001e3f2a7223 */ /* 0x000fc6000000001c */
[----:B------:R-:W-:Y:S01]  /*3820*/  LDS R63, [R6.X4+0xaf8] ;  /* 0x000af800063f7984 */ /* 0x000fe20000004800 */
[----:B-1----:R-:W-:-:S03]  /*3830*/  FFMA R43, R46, R33, R18 ;  /* 0x000000212e2b7223 */ /* 0x002fc60000000012 */
[----:B------:R-:W1:Y:S04]  /*3840*/  LDS.128 R28, [R0+0xd0] ;  /* 0x0000d000001c7984 */ /* 0x000e680000000c00 */
[----:B------:R-:W5:Y:S04]  /*3850*/  LDS.128 R20, [R0+0x1bd0] ;  /* 0x001bd00000147984 */ /* 0x000f680000000c00 */
[----:B------:R-:W-:Y:S04]  /*3860*/  LDS R18, [R6.X4+0xb94] ;  /* 0x000b940006127984 */ /* 0x000fe80000004800 */
[----:B------:R-:W5:Y:S04]  /*3870*/  LDS.128 R36, [R0+0xe0] ;  /* 0x0000e00000247984 */ /* 0x000f680000000c00 */
[----:B------:R-:W5:Y:S01]  /*3880*/  LDS.128 R32, [R0+0x1be0] ;  /* 0x001be00000207984 */ /* 0x000f620000000c00 */
[----:B------:R-:W-:-:S03]  /*3890*/  FFMA R46, R46, R41, R42 ;  /* 0x000000292e2e7223 */ /* 0x000fc6000000002a */
[----:B------:R-:W5:Y:S01]  /*38a0*/  LDS R42, [R6.X4+0xb2c] ;  /* 0x000b2c00062a7984 */ /* 0x000f620000004800 */
[----:B--2---:R-:W-:-:S03]  /*38b0*/  FFMA R16, R9, R16, R43 ;  /* 0x0000001009107223 */ /* 0x004fc6000000002b */
[----:B------:R-:W2:Y:S01]  /*38c0*/  LDS R41, [R6.X4+0xbc8] ;  /* 0x000bc80006297984 */ /* 0x000ea20000004800 */
[----:B------:R-:W-:-:S03]  /*38d0*/  FFMA R8, R9, R8, R46 ;  /* 0x0000000809087223 */ /* 0x000fc6000000002e */
[----:B------:R-:W2:Y:S01]  /*38e0*/  LDS R43, [R6.X4+0xa28] ;  /* 0x000a2800062b7984 */ /* 0x000ea20000004800 */
[C---:B----4-:R-:W-:Y:S02]  /*38f0*/  FFMA R16, R40.reuse, R19, R16 ;  /* 0x0000001328107223 */ /* 0x050fe40000000010 */
[----:B------:R-:W-:Y:S01]  /*3900*/  FFMA R8, R40, R11, R8 ;  /* 0x0000000b28087223 */ /* 0x000fe20000000008 */
[----:B------:R-:W4:Y:S01]  /*3910*/  LDS R46, [R6.X4+0xac4] ;  /* 0x000ac400062e7984 */ /* 0x000f220000004800 */
[----:B0-----:R-:W-:Y:S02]  /*3920*/  FFMA R12, R12, R17, R16 ;  /* 0x000000110c0c7223 */ /* 0x001fe40000000010 */
[----:B------:R-:W-:Y:S02]  /*3930*/  FFMA R8, R17, R24, R8 ;  /* 0x0000001811087223 */ /* 0x000fe40000000008 */
[C---:B---3--:R-:W-:Y:S02]  /*3940*/  FFMA R12, R10.reuse, R15, R12 ;  /* 0x0000000f0a0c7223 */ /* 0x048fe4000000000c */
[----:B------:R-:W-:-:S02]  /*3950*/  FFMA R8, R10, R27, R8 ;  /* 0x0000001b0a087223 */ /* 0x000fc40000000008 */
[----:B-1----:R-:W-:Y:S02]  /*3960*/  FFMA R12, R30, R63, R12 ;  /* 0x0000003f1e0c7223 */ /* 0x002fe4000000000c */
[----:B-----5:R-:W-:Y:S02]  /*3970*/  FFMA R8, R63, R22, R8 ;  /* 0x000000163f087223 */ /* 0x020fe40000000008 */
[----:B------:R-:W0:Y:S04]  /*3980*/  LDS R63, [R6.X4+0xb60] ;  /* 0x000b6000063f7984 */ /* 0x000e280000004800 */
[----:B------:R-:W-:Y:S01]  /*3990*/  LDS R22, [R6.X4+0xccc] ;  /* 0x000ccc0006167984 */ /* 0x000fe20000004800 */
[----:B------:R-:W-:Y:S02]  /*39a0*/  FFMA R12, R37, R18, R12 ;  /* 0x00000012250c7223 */ /* 0x000fe4000000000c */
[----:B------:R-:W-:-:S02]  /*39b0*/  FFMA R8, R18, R33, R8 ;  /* 0x0000002112087223 */ /* 0x000fc40000000008 */
[C---:B------:R-:W-:Y:S01]  /*39c0*/  FFMA R12, R48.reuse, R13, R12 ;  /* 0x0000000d300c7223 */ /* 0x040fe2000000000c */
[----:B------:R-:W-:Y:S01]  /*39d0*/  LDS.128 R16, [R0+0xf0] ;  /* 0x0000f00000107984 */ /* 0x000fe20000000c00 */
[----:B------:R-:W-:Y:S02]  /*39e0*/  FFMA R8, R48, R25, R8 ;  /* 0x0000001930087223 */ /* 0x000fe40000000008 */
[C---:B------:R-:W-:Y:S01]  /*39f0*/  FFMA R12, R65.reuse, R28, R12 ;  /* 0x0000001c410c7223 */ /* 0x040fe2000000000c */
[----:B------:R-:W-:Y:S01]  /*3a00*/  LDS R33, [R6.X4+0xd68] ;  /* 0x000d680006217984 */ /* 0x000fe20000004800 */
[----:B------:R-:W-:-:S03]  /*3a10*/  FFMA R8, R65, R20, R8 ;  /* 0x0000001441087223 */ /* 0x000fc60000000008 */
[----:B------:R-:W1:Y:S01]  /*3a20*/  LDS R20, [R6.X4+0xbfc] ;  /* 0x000bfc0006147984 */ /* 0x000e620000004800 */
[C---:B------:R-:W-:Y:S02]  /*3a30*/  FFMA R12, R42.reuse, R31, R12 ;  /* 0x0000001f2a0c7223 */ /* 0x040fe4000000000c */
[----:B------:R-:W-:Y:S02]  /*3a40*/  FFMA R42, R42, R23, R8 ;  /* 0x000000172a2a7223 */ /* 0x000fe40000000008 */
[----:B------:R-:W3:Y:S01]  /*3a50*/  LDS R23, [R6.X4+0xc30] ;  /* 0x000c300006177984 */ /* 0x000ee20000004800 */
[----:B--2---:R-:W-:-:S03]  /*3a60*/  FFMA R12, R41, R38, R12 ;  /* 0x00000026290c7223 */ /* 0x004fc6000000000c */
[----:B------:R-:W2:Y:S01]  /*3a70*/  LDS.128 R8, [R0+0x1bf0] ;  /* 0x001bf00000087984 */ /* 0x000ea20000000c00 */
[----:B------:R-:W-:Y:S02]  /*3a80*/  FFMA R34, R41, R34, R42 ;  /* 0x0000002229227223 */ /* 0x000fe4000000002a */
[C---:B------:R-:W-:Y:S01]  /*3a90*/  FFMA R28, R43.reuse, R14, R12 ;  /* 0x0000000e2b1c7223 */ /* 0x040fe2000000000c */
[----:B------:R-:W-:Y:S01]  /*3aa0*/  LDS R38, [R6.X4+0xc64] ;  /* 0x000c640006267984 */ /* 0x000fe20000004800 */
[----:B------:R-:W-:-:S03]  /*3ab0*/  FFMA R37, R43, R26, R34 ;  /* 0x0000001a2b257223 */ /* 0x000fc60000000022 */
[----:B------:R-:W5:Y:S01]  /*3ac0*/  LDS.128 R24, [R0+0x100] ;  /* 0x0001000000187984 */ /* 0x000f620000000c00 */
[----:B----4-:R-:W-:-:S03]  /*3ad0*/  FFMA R48, R46, R29, R28 ;  /* 0x0000001d2e307223 */ /* 0x010fc6000000001c */
[----:B------:R-:W4:Y:S04]  /*3ae0*/  LDS.128 R12, [R0+0x1c00] ;  /* 0x001c0000000c7984 */ /* 0x000f280000000c00 */
[----:B------:R-:W-:Y:S04]  /*3af0*/  LDS R34, [R6.X4+0xe04] ;  /* 0x000e040006227984 */ /* 0x000fe80000004800 */
[----:B------:R-:W4:Y:S04]  /*3b00*/  LDS.128 R28, [R0+0x110] ;  /* 0x00011000001c7984 */ /* 0x000f280000000c00 */
[----:B------:R-:W4:Y:S01]  /*3b10*/  LDS.128 R40, [R0+0x1c10] ;  /* 0x001c100000287984 */ /* 0x000f220000000c00 */
[----:B------:R-:W-:-:S03]  /*3b20*/  FFMA R37, R46, R21, R37 ;  /* 0x000000152e257223 */ /* 0x000fc60000000025 */
[----:B------:R-:W4:Y:S01]  /*3b30*/  LDS R21, [R6.X4+0xd00] ;  /* 0x000d000006157984 */ /* 0x000f220000004800 */
[----:B0-----:R-:W-:-:S03]  /*3b40*/  FFMA R48, R63, R36, R48 ;  /* 0x000000243f307223 */ /* 0x001fc60000000030 */
[----:B------:R-:W0:Y:S01]  /*3b50*/  LDS R36, [R6.X4+0xd9c] ;  /* 0x000d9c0006247984 */ /* 0x000e220000004800 */
[----:B------:R-:W-:-:S03]  /*3b60*/  FFMA R32, R63, R32, R37 ;  /* 0x000000203f207223 */ /* 0x000fc60000000025 */
[----:B------:R-:W0:Y:S01]  /*3b70*/  LDS R63, [R6.X4+0xe38] ;  /* 0x000e3800063f7984 */ /* 0x000e220000004800 */
[----:B-1----:R-:W-:-:S03]  /*3b80*/  FFMA R39, R20, R39, R48 ;  /* 0x0000002714277223 */ /* 0x002fc60000000030 */
[----:B------:R-:W1:Y:S01]  /*3b90*/  LDS R37, [R6.X4+0xc98] ;  /* 0x000c980006257984 */ /* 0x000e620000004800 */
[----:B------:R-:W-:-:S03]  /*3ba0*/  FFMA R32, R20, R35, R32 ;  /* 0x0000002314207223 */ /* 0x000fc60000000020 */
[----:B------:R-:W1:Y:S01]  /*3bb0*/  LDS R20, [R6.X4+0xd34] ;  /* 0x000d340006147984 */ /* 0x000e620000004800 */
[----:B---3--:R-:W-:Y:S02]  /*3bc0*/  FFMA R16, R16, R23, R39 ;  /* 0x0000001710107223 */ /* 0x008fe40000000027 */
[----:B--2---:R-:W-:Y:S01]  /*3bd0*/  FFMA R32, R23, R8, R32 ;  /* 0x0000000817207223 */ /* 0x004fe20000000020 */
[----:B------:R-:W2:Y:S01]  /*3be0*/  LDS R35, [R6.X4+0xdd0] ;  /* 0x000dd00006237984 */ /* 0x000ea20000004800 */
[C---:B------:R-:W-:Y:S02]  /*3bf0*/  FFMA R16, R22.reuse, R19, R16 ;  /* 0x0000001316107223 */ /* 0x040fe40000000010 */
[----:B------:R-:W-:Y:S01]  /*3c00*/  FFMA R11, R22, R11, R32 ;  /* 0x0000000b160b7223 */ /* 0x000fe20000000020 */
[----:B------:R-:W3:Y:S01]  /*3c10*/  LDS R8, [R6.X4+0xe6c] ;  /* 0x000e6c0006087984 */ /* 0x000ee20000004800 */
[----:B-----5:R-:W-:Y:S02]  /*3c20*/  FFMA R16, R26, R33, R16 ;  /* 0x000000211a107223 */ /* 0x020fe40000000010 */
[----:B----4-:R-:W-:-:S02]  /*3c30*/  FFMA R11, R33, R14, R11 ;  /* 0x0000000e210b7223 */ /* 0x010fc4000000000b */
[----:B------:R-:W-:Y:S02]  /*3c40*/  FFMA R16, R29, R34, R16 ;  /* 0x000000221d107223 */ /* 0x000fe40000000010 */
[----:B------:R-:W-:Y:S02]  /*3c50*/  FFMA R11, R34, R41, R11 ;  /* 0x00000029220b7223 */ /* 0x000fe4000000000b */
[C---:B------:R-:W-:Y:S02]  /*3c60*/  FFMA R16, R38.reuse, R17, R16 ;  /* 0x0000001126107223 */ /* 0x040fe40000000010 */
[----:B------:R-:W-:Y:S02]  /*3c70*/  FFMA R9, R38, R9, R11 ;  /* 0x0000000926097223 */ /* 0x000fe4000000000b */
[C---:B------:R-:W-:Y:S02]  /*3c80*/  FFMA R16, R21.reuse, R24, R16 ;  /* 0x0000001815107223 */ /* 0x040fe40000000010 */
[----:B------:R-:W-:Y:S01]  /*3c90*/  FFMA R9, R21, R12, R9 ;  /* 0x0000000c15097223 */ /* 0x000fe20000000009 */
[----:B------:R-:W-:Y:S01]  /*3ca0*/  IADD3 R2, R2, 0x1, RZ ;  /* 0x0000000102027810 */ /* 0x000fe20007ffe0ff */
[----:B0-----:R-:W-:-:S02]  /*3cb0*/  FFMA R16, R36, R27, R16 ;  /* 0x0000001b24107223 */ /* 0x001fc40000000010 */
[----:B------:R-:W-:Y:S01]  /*3cc0*/  FFMA R9, R36, R15, R9 ;  /* 0x0000000f24097223 */ /* 0x000fe20000000009 */
[----:B------:R-:W-:Y:S01]  /*3cd0*/  ISETP.NE.AND P2, PT, R2, 0x8, PT ;  /* 0x000000080200780c */ /* 0x000fe20003f45270 */
[C---:B------:R-:W-:Y:S02]  /*3ce0*/  FFMA R16, R63.reuse, R30, R16 ;  /* 0x0000001e3f107223 */ /* 0x040fe40000000010 */
[----:B------:R-:W-:Y:S02]  /*3cf0*/  FFMA R9, R63, R42, R9 ;  /* 0x0000002a3f097223 */ /* 0x000fe40000000009 */
[C---:B-1----:R-:W-:Y:S02]  /*3d00*/  FFMA R16, R37.reuse, R18, R16 ;  /* 0x0000001225107223 */ /* 0x042fe40000000010 */
[----:B------:R-:W-:Y:S02]  /*3d10*/  FFMA R9, R37, R10, R9 ;  /* 0x0000000a25097223 */ /* 0x000fe40000000009 */
[----:B------:R-:W-:-:S02]  /*3d20*/  FFMA R16, R20, R25, R16 ;  /* 0x0000001914107223 */ /* 0x000fc40000000010 */
[----:B------:R-:W-:Y:S02]  /*3d30*/  FFMA R9, R20, R13, R9 ;  /* 0x0000000d14097223 */ /* 0x000fe40000000009 */
[C---:B--2---:R-:W-:Y:S02]  /*3d40*/  FFMA R16, R35.reuse, R28, R16 ;  /* 0x0000001c23107223 */ /* 0x044fe40000000010 */
[----:B------:R-:W-:Y:S02]  /*3d50*/  FFMA R40, R35, R40, R9 ;  /* 0x0000002823287223 */ /* 0x000fe40000000009 */
[C---:B---3--:R-:W-:Y:S02]  /*3d60*/  FFMA R9, R8.reuse, R31, R16 ;  /* 0x0000001f08097223 */ /* 0x048fe40000000010 */
[----:B------:R-:W-:Y:S01]  /*3d70*/  FFMA R43, R8, R43, R40 ;  /* 0x0000002b082b7223 */ /* 0x000fe20000000028 */
[----:B------:R-:W-:Y:S01]  /*3d80*/  @!P2 CALL.REL.NOINC `(.L_x_0) ;  /* 0x000000100000a944 */ /* 0x000fe20003c00000 */
[----:B------:R-:W-:Y:S05]  /*3d90*/  BRA `(.L_x_1) ;  /* 0xffffc87000007947 */ /* 0x000fea000383ffff */
.L_x_0:
[----:B------:R-:W0:Y:S01]  /*3da0*/  S2R R7, SR_CTAID.X ;  /* 0x0000000000077919 */ /* 0x000e220000002500 */
[----:B------:R-:W-:-:S05]  /*3db0*/  IMAD.HI R0, R5, 0x4ec4ec4f, RZ ;  /* 0x4ec4ec4f05007827 */ /* 0x000fca00078e02ff */
[----:B------:R-:W-:-:S04]  /*3dc0*/  SHF.R.U32.HI R3, RZ, 0x1f, R0 ;  /* 0x0000001fff037819 */ /* 0x000fc80000011600 */
[----:B------:R-:W-:Y:S01]  /*3dd0*/  LEA.HI.SX32 R8, R0, R3, 0x1e ;  /* 0x0000000300087211 */ /* 0x000fe200078ff2ff */
[----:B0-----:R-:W-:-:S05]  /*3de0*/  IMAD.HI R2, R7, 0x4ec4ec4f, RZ ;  /* 0x4ec4ec4f07027827 */ /* 0x001fca00078e02ff */
[----:B------:R-:W-:-:S04]  /*3df0*/  SHF.R.U32.HI R11, RZ, 0x1f, R2 ;  /* 0x0000001fff0b7819 */ /* 0x000fc80000011602 */
[----:B------:R-:W-:-:S05]  /*3e00*/  LEA.HI.SX32 R10, R2, R11, 0x1e ;  /* 0x0000000b020a7211 */ /* 0x000fca00078ff2ff */
[----:B------:R-:W-:-:S04]  /*3e10*/  IMAD R3, R10, 0x30, R8 ;  /* 0x000000300a037824 */ /* 0x000fc800078e0208 */
[----:B------:R-:W-:-:S05]  /*3e20*/  IMAD.WIDE R2, R3, R4, c[0x0][0x178] ;  /* 0x00005e0003027625 */ /* 0x000fca00078e0204 */
[----:B------:R-:W2:Y:S04]  /*3e30*/  LDG.E.CONSTANT R0, [R2.64] ;  /* 0x0000000402007981 */ /* 0x000ea8000c1e9900 */
[----:B------:R-:W3:Y:S01]  /*3e40*/  LDG.E.CONSTANT R6, [R2.64+0x60] ;  /* 0x0000600402067981 */ /* 0x000ee2000c1e9900 */
[----:B------:R-:W-:-:S04]  /*3e50*/  IMAD R5, R8, -0xd, R5 ;  /* 0xfffffff308057824 */ /* 0x000fc800078e0205 */
[----:B------:R-:W-:Y:S02]  /*3e60*/  IMAD R5, R8, 0xa9, R5 ;  /* 0x000000a908057824 */ /* 0x000fe400078e0205 */
[C---:B------:R-:W-:Y:S02]  /*3e70*/  IMAD R8, R10.reuse, -0xd, R7 ;  /* 0xfffffff30a087824 */ /* 0x040fe400078e0207 */
[----:B------:R-:W-:-:S04]  /*3e80*/  IMAD R5, R10, 0x1fb0, R5 ;  /* 0x00001fb00a057824 */ /* 0x000fc800078e0205 */
[----:B------:R-:W-:-:S04]  /*3e90*/  IMAD R5, R8, 0xd, R5 ;  /* 0x0000000d08057824 */ /* 0x000fc800078e0205 */
[----:B------:R-:W-:-:S04]  /*3ea0*/  IMAD.WIDE R4, R5, R4, c[0x0][0x170] ;  /* 0x00005c0005047625 */ /* 0x000fc800078e0204 */
[----:B--2---:R-:W-:Y:S02]  /*3eb0*/  FADD R0, R9, R0 ;  /* 0x0000000009007221 */ /* 0x004fe40000000000 */
[----:B---3--:R-:W-:-:S03]  /*3ec0*/  FADD R6, R43, R6 ;  /* 0x000000062b067221 */ /* 0x008fc60000000000 */
[----:B------:R-:W-:Y:S02]  /*3ed0*/  FMNMX R7, RZ, R0, !PT ;  /* 0x00000000ff077209 */ /* 0x000fe40007800000 */
[----:B------:R-:W-:-:S03]  /*3ee0*/  FMNMX R9, RZ, R6, !PT ;  /* 0x00000006ff097209 */ /* 0x000fc60007800000 */
[----:B------:R-:W-:Y:S04]  /*3ef0*/  STG.E [R4.64], R7 ;  /* 0x0000000704007986 */ /* 0x000fe8000c101904 */
[----:B------:R-:W-:Y:S01]  /*3f00*/  STG.E [R4.64+0x3f60], R9 ;  /* 0x003f600904007986 */ /* 0x000fe2000c101904 */
[----:B------:R-:W-:Y:S05]  /*3f10*/  EXIT ;  /* 0x000000000000794d */ /* 0x000fea0003800000 */
.L_x_2:
[----:B------:R-:W-:-:S00]  /*3f20*/  BRA `(.L_x_2) ;  /* 0xfffffff000007947 */ /* 0x000fc0000383ffff */
[----:B------:R-:W-:-:S00]  /*3f30*/  NOP ;  /* 0x0000000000007918 */ /* 0x000fc00000000000 */
        /* <DEDUP_REMOVED lines=12> */
.L_x_3:


//--------------------- .nv.shared.candidate1     --------------------------
	.section	.nv.shared.candidate1,"aw",@nobits
	.align	4
.nv.shared.candidate1:
	.zero		17568
